	.target	sm_90a

	.elftype	@"ET_EXEC"


//--------------------- .note.nv.tkinfo           --------------------------
	.section	.note.nv.tkinfo,"",@"SHT_NOTE"
	.sectionflags	@"SHF_NOTE_NV_TKINFO"
	.tkinfo
        /*0018*/ 	.word	0x00000002
        /*0030*/ 	.string	""
        /*0030*/ 	.string	"ptxas"
        /*0030*/ 	.string	"Cuda compilation tools, release 13.0, V13.0.88"
        /*0030*/ 	.string	"Build cuda_13.0.r13.0/compiler.36424714_0"
        /*0030*/ 	.string	"-arch sm_90a -m 64 "



//--------------------- .note.nv.cuinfo           --------------------------
	.section	.note.nv.cuinfo,"",@"SHT_NOTE"
	.sectionflags	@"SHF_NOTE_NV_CUINFO"
        /*0018*/ 	.short	0x0002
        /*001a*/ 	.short	0x005a
        /*001c*/ 	.short	0x0082
	.zero		2


//--------------------- .nv.info                  --------------------------
	.section	.nv.info,"",@"SHT_CUDA_INFO"
	.align	4


	//----- nvinfo : EIATTR_REGCOUNT
	.align		4
        /*0000*/ 	.byte	0x04, 0x2f
        /*0002*/ 	.short	(.L_15 - .L_14)
	.align		4
.L_14:
        /*0004*/ 	.word	index@(_ZN7cutlass13device_kernelINS_4gemm6kernel13GemmUniversalIN4cute5tupleIJiiiiEEENS1_10collective13CollectiveMmaINS1_34MainloopSm90TmaGmmaWarpSpecializedILi9ENS5_IJNS4_1CILi2EEESB_NSA_ILi1EEEEEENS1_35KernelTmaWarpSpecializedCooperativeEEENS5_IJNSA_ILi256EEENSA_ILi128EEENSA_ILi64EEEEEEaNS5_IJlSC_lEEEaSK_NS4_8TiledMMAINS4_8MMA_AtomIJNS4_4SM904GMMA27MMA_64x128x32_S32S8S8_SS_TNEEEENS4_6LayoutINS5_IJSB_SC_SC_EEENS5_IJSC_NSA_ILi0EEEST_EEEEENS5_IJNS4_10UnderscoreESW_SW_EEEEENS4_23SM90_TMA_LOAD_MULTICASTENS4_14ComposedLayoutINS4_7SwizzleILi2ELi4ELi3EEENS4_18smem_ptr_flag_bitsILi8EEENSR_INS5_IJNSA_ILi8EEESI_EEENS5_IJSI_SC_EEEEEEEvNS4_8identityESZ_S19_vS1A_EENS_8epilogue10collective6detail29Sm90TmaWarpSpecializedAdapterINS1D_15DefaultEpilogueIaSK_SK_NS1C_6thread17LinearCombinationIaLi1EiiLNS1H_9ScaleType4KindE0ELNS_15FloatRoundStyleE2EaEENS1_15EpilogueDefaultEEEEEvvEEEEvNT_6ParamsE)
        /*0008*/ 	.word	0x000000a8


	//----- nvinfo : EIATTR_FRAME_SIZE
	.align		4
.L_15:
        /*000c*/ 	.byte	0x04, 0x11
        /*000e*/ 	.short	(.L_17 - .L_16)
	.align		4
.L_16:
        /*0010*/ 	.word	index@(_ZN7cutlass13device_kernelINS_4gemm6kernel13GemmUniversalIN4cute5tupleIJiiiiEEENS1_10collective13CollectiveMmaINS1_34MainloopSm90TmaGmmaWarpSpecializedILi9ENS5_IJNS4_1CILi2EEESB_NSA_ILi1EEEEEENS1_35KernelTmaWarpSpecializedCooperativeEEENS5_IJNSA_ILi256EEENSA_ILi128EEENSA_ILi64EEEEEEaNS5_IJlSC_lEEEaSK_NS4_8TiledMMAINS4_8MMA_AtomIJNS4_4SM904GMMA27MMA_64x128x32_S32S8S8_SS_TNEEEENS4_6LayoutINS5_IJSB_SC_SC_EEENS5_IJSC_NSA_ILi0EEEST_EEEEENS5_IJNS4_10UnderscoreESW_SW_EEEEENS4_23SM90_TMA_LOAD_MULTICASTENS4_14ComposedLayoutINS4_7SwizzleILi2ELi4ELi3EEENS4_18smem_ptr_flag_bitsILi8EEENSR_INS5_IJNSA_ILi8EEESI_EEENS5_IJSI_SC_EEEEEEEvNS4_8identityESZ_S19_vS1A_EENS_8epilogue10collective6detail29Sm90TmaWarpSpecializedAdapterINS1D_15DefaultEpilogueIaSK_SK_NS1C_6thread17LinearCombinationIaLi1EiiLNS1H_9ScaleType4KindE0ELNS_15FloatRoundStyleE2EaEENS1_15EpilogueDefaultEEEEEvvEEEEvNT_6ParamsE)
        /*0014*/ 	.word	0x00000000


	//----- nvinfo : EIATTR_MIN_STACK_SIZE
	.align		4
.L_17:
        /*0018*/ 	.byte	0x04, 0x12
        /*001a*/ 	.short	(.L_19 - .L_18)
	.align		4
.L_18:
        /*001c*/ 	.word	index@(_ZN7cutlass13device_kernelINS_4gemm6kernel13GemmUniversalIN4cute5tupleIJiiiiEEENS1_10collective13CollectiveMmaINS1_34MainloopSm90TmaGmmaWarpSpecializedILi9ENS5_IJNS4_1CILi2EEESB_NSA_ILi1EEEEEENS1_35KernelTmaWarpSpecializedCooperativeEEENS5_IJNSA_ILi256EEENSA_ILi128EEENSA_ILi64EEEEEEaNS5_IJlSC_lEEEaSK_NS4_8TiledMMAINS4_8MMA_AtomIJNS4_4SM904GMMA27MMA_64x128x32_S32S8S8_SS_TNEEEENS4_6LayoutINS5_IJSB_SC_SC_EEENS5_IJSC_NSA_ILi0EEEST_EEEEENS5_IJNS4_10UnderscoreESW_SW_EEEEENS4_23SM90_TMA_LOAD_MULTICASTENS4_14ComposedLayoutINS4_7SwizzleILi2ELi4ELi3EEENS4_18smem_ptr_flag_bitsILi8EEENSR_INS5_IJNSA_ILi8EEESI_EEENS5_IJSI_SC_EEEEEEEvNS4_8identityESZ_S19_vS1A_EENS_8epilogue10collective6detail29Sm90TmaWarpSpecializedAdapterINS1D_15DefaultEpilogueIaSK_SK_NS1C_6thread17LinearCombinationIaLi1EiiLNS1H_9ScaleType4KindE0ELNS_15FloatRoundStyleE2EaEENS1_15EpilogueDefaultEEEEEvvEEEEvNT_6ParamsE)
        /*0020*/ 	.word	0x00000000
.L_19:


//--------------------- .nv.compat                --------------------------
	.section	.nv.compat,"",@"SHT_CUDA_COMPAT_INFO"
	.align	4
        /*0000*/ 	.byte	0x02, 0x09, 0x01, 0x00, 0x02, 0x02, 0x04, 0x00, 0x02, 0x05, 0x05, 0x00, 0x03, 0x07, 0x01, 0x01
        /*0010*/ 	.byte	0x02, 0x03, 0x01, 0x00, 0x02, 0x06, 0x01, 0x00, 0x04, 0x0b, 0x08, 0x00, 0x00, 0x00, 0x00, 0x00
        /*0020*/ 	.byte	0x00, 0x00, 0x00, 0x00


//--------------------- .nv.info._ZN7cutlass13device_kernelINS_4gemm6kernel13GemmUniversalIN4cute5tupleIJiiiiEEENS1_10collective13CollectiveMmaINS1_34MainloopSm90TmaGmmaWarpSpecializedILi9ENS5_IJNS4_1CILi2EEESB_NSA_ILi1EEEEEENS1_35KernelTmaWarpSpecializedCooperativeEEENS5_IJNSA_ILi256EEENSA_ILi128EEENSA_ILi64EEEEEEaNS5_IJlSC_lEEEaSK_NS4_8TiledMMAINS4_8MMA_AtomIJNS4_4SM904GMMA27MMA_64x128x32_S32S8S8_SS_TNEEEENS4_6LayoutINS5_IJSB_SC_SC_EEENS5_IJSC_NSA_ILi0EEEST_EEEEENS5_IJNS4_10UnderscoreESW_SW_EEEEENS4_23SM90_TMA_LOAD_MULTICASTENS4_14ComposedLayoutINS4_7SwizzleILi2ELi4ELi3EEENS4_18smem_ptr_flag_bitsILi8EEENSR_INS5_IJNSA_ILi8EEESI_EEENS5_IJSI_SC_EEEEEEEvNS4_8identityESZ_S19_vS1A_EENS_8epilogue10collective6detail29Sm90TmaWarpSpecializedAdapterINS1D_15DefaultEpilogueIaSK_SK_NS1C_6thread17LinearCombinationIaLi1EiiLNS1H_9ScaleType4KindE0ELNS_15FloatRoundStyleE2EaEENS1_15EpilogueDefaultEEEEEvvEEEEvNT_6ParamsE --------------------------
	.section	.nv.info._ZN7cutlass13device_kernelINS_4gemm6kernel13GemmUniversalIN4cute5tupleIJiiiiEEENS1_10collective13CollectiveMmaINS1_34MainloopSm90TmaGmmaWarpSpecializedILi9ENS5_IJNS4_1CILi2EEESB_NSA_ILi1EEEEEENS1_35KernelTmaWarpSpecializedCooperativeEEENS5_IJNSA_ILi256EEENSA_ILi128EEENSA_ILi64EEEEEEaNS5_IJlSC_lEEEaSK_NS4_8TiledMMAINS4_8MMA_AtomIJNS4_4SM904GMMA27MMA_64x128x32_S32S8S8_SS_TNEEEENS4_6LayoutINS5_IJSB_SC_SC_EEENS5_IJSC_NSA_ILi0EEEST_EEEEENS5_IJNS4_10UnderscoreESW_SW_EEEEENS4_23SM90_TMA_LOAD_MULTICASTENS4_14ComposedLayoutINS4_7SwizzleILi2ELi4ELi3EEENS4_18smem_ptr_flag_bitsILi8EEENSR_INS5_IJNSA_ILi8EEESI_EEENS5_IJSI_SC_EEEEEEEvNS4_8identityESZ_S19_vS1A_EENS_8epilogue10collective6detail29Sm90TmaWarpSpecializedAdapterINS1D_15DefaultEpilogueIaSK_SK_NS1C_6thread17LinearCombinationIaLi1EiiLNS1H_9ScaleType4KindE0ELNS_15FloatRoundStyleE2EaEENS1_15EpilogueDefaultEEEEEvvEEEEvNT_6ParamsE,"",@"SHT_CUDA_INFO"
	.sectionflags	@""
	.align	4


	//----- nvinfo : EIATTR_CUDA_API_VERSION
	.align		4
        /*0000*/ 	.byte	0x04, 0x37
        /*0002*/ 	.short	(.L_21 - .L_20)
.L_20:
        /*0004*/ 	.word	0x00000082


	//----- nvinfo : EIATTR_KPARAM_INFO
	.align		4
.L_21:
        /*0008*/ 	.byte	0x04, 0x17
        /*000a*/ 	.short	(.L_23 - .L_22)
.L_22:
        /*000c*/ 	.word	0x00000000
        /*0010*/ 	.short	0x0000
        /*0012*/ 	.short	0x0070
        /*0014*/ 	.byte	0x00, 0xf0, 0x01, 0x10


	//----- nvinfo : EIATTR_SPARSE_MMA_MASK
	.align		4
.L_23:
        /*0018*/ 	.byte	0x03, 0x50
        /*001a*/ 	.short	0x0000


	//----- nvinfo : EIATTR_MAXREG_COUNT
	.align		4
        /*001c*/ 	.byte	0x03, 0x1b
        /*001e*/ 	.short	0x00a8


	//----- nvinfo : EIATTR_NUM_BARRIERS
	.align		4
        /*0020*/ 	.byte	0x02, 0x4c
        /*0022*/ 	.byte	0x01
	.zero		1


	//----- nvinfo : EIATTR_EXTERNS
	.align		4
        /*0024*/ 	.byte	0x04, 0x0f
        /*0026*/ 	.short	(.L_25 - .L_24)


	//   ....[0]....
	.align		4
.L_24:
        /*0028*/ 	.word	index@(__assertfail)


	//----- nvinfo : EIATTR_MERCURY_ISA_VERSION
	.align		4
.L_25:
        /*002c*/ 	.byte	0x03, 0x5f
        /*002e*/ 	.short	0x0101


	//----- nvinfo : EIATTR_INT_WARP_WIDE_INSTR_OFFSETS
	.align		4
        /*0030*/ 	.byte	0x04, 0x31
        /*0032*/ 	.short	(.L_27 - .L_26)


	//   ....[0]....
.L_26:
        /*0034*/ 	.word	0x00000550


	//   ....[1]....
        /*0038*/ 	.word	0x00000580


	//   ....[2]....
        /*003c*/ 	.word	0x00000740


	//----- nvinfo : EIATTR_COOP_GROUP_MASK_REGIDS
	.align		4
.L_27:
        /*0040*/ 	.byte	0x04, 0x29
        /*0042*/ 	.short	(.L_29 - .L_28)


	//   ....[0]....
.L_28:
        /*0044*/ 	.word	0xffffffff


	//   ....[1]....
        /*0048*/ 	.word	0xffffffff


	//   ....[2]....
        /*004c*/ 	.word	0xffffffff


	//   ....[3]....
        /*0050*/ 	.word	0xffffffff


	//   ....[4]....
        /*0054*/ 	.word	0xffffffff


	//   ....[5]....
        /*0058*/ 	.word	0xffffffff


	//----- nvinfo : EIATTR_COOP_GROUP_INSTR_OFFSETS
	.align		4
.L_29:
        /*005c*/ 	.byte	0x04, 0x28
        /*005e*/ 	.short	(.L_31 - .L_30)


	//   ....[0]....
.L_30:
        /*0060*/ 	.word	0x00000060


	//   ....[1]....
        /*0064*/ 	.word	0x00000070


	//   ....[2]....
        /*0068*/ 	.word	0x00000130


	//   ....[3]....
        /*006c*/ 	.word	0x000003a0


	//   ....[4]....
        /*0070*/ 	.word	0x000008c0


	//   ....[5]....
        /*0074*/ 	.word	0x00001300


	//----- nvinfo : EIATTR_REG_RECONFIG
	.align		4
.L_31:
        /*0078*/ 	.byte	0x01, 0x54
	.zero		2


	//----- nvinfo : EIATTR_SYSCALL_OFFSETS
	.align		4
        /*007c*/ 	.byte	0x04, 0x46
        /*007e*/ 	.short	(.L_33 - .L_32)


	//   ....[0]....
.L_32:
        /*0080*/ 	.word	0x000014d0


	//----- nvinfo : EIATTR_MBARRIER_INSTR_OFFSETS
	.align		4
.L_33:
        /*0084*/ 	.byte	0x04, 0x39
        /*0086*/ 	.short	(.L_35 - .L_34)


	//   ....[0]....
.L_34:
        /*0088*/ 	.word	0x00000250
        /*008c*/ 	.word	0x000000ff
        /*0090*/ 	.word	0x00000000
        /*0094*/ 	.short	0x0100
        /*0096*/ 	.byte	0x08
	.zero		1


	//   ....[1]....
        /*0098*/ 	.word	0x00000260
        /*009c*/ 	.word	0x000000ff
        /*00a0*/ 	.word	0x00000048
        /*00a4*/ 	.short	0x0100
        /*00a6*/ 	.byte	0x08
	.zero		1


	//   ....[2]....
        /*00a8*/ 	.word	0x00000270
        /*00ac*/ 	.word	0x000000ff
        /*00b0*/ 	.word	0x00000008
        /*00b4*/ 	.short	0x0100
        /*00b6*/ 	.byte	0x08
	.zero		1


	//   ....[3]....
        /*00b8*/ 	.word	0x00000280
        /*00bc*/ 	.word	0x000000ff
        /*00c0*/ 	.word	0x00000050
        /*00c4*/ 	.short	0x0100
        /*00c6*/ 	.byte	0x08
	.zero		1


	//   ....[4]....
        /*00c8*/ 	.word	0x00000290
        /*00cc*/ 	.word	0x000000ff
        /*00d0*/ 	.word	0x00000010
        /*00d4*/ 	.short	0x0100
        /*00d6*/ 	.byte	0x08
	.zero		1


	//   ....[5]....
        /*00d8*/ 	.word	0x000002a0
        /*00dc*/ 	.word	0x000000ff
        /*00e0*/ 	.word	0x00000058
        /*00e4*/ 	.short	0x0100
        /*00e6*/ 	.byte	0x08
	.zero		1


	//   ....[6]....
        /*00e8*/ 	.word	0x000002b0
        /*00ec*/ 	.word	0x000000ff
        /*00f0*/ 	.word	0x00000018
        /*00f4*/ 	.short	0x0100
        /*00f6*/ 	.byte	0x08
	.zero		1


	//   ....[7]....
        /*00f8*/ 	.word	0x000002c0
        /*00fc*/ 	.word	0x000000ff
        /*0100*/ 	.word	0x00000060
        /*0104*/ 	.short	0x0100
        /*0106*/ 	.byte	0x08
	.zero		1


	//   ....[8]....
        /*0108*/ 	.word	0x000002d0
        /*010c*/ 	.word	0x000000ff
        /*0110*/ 	.word	0x00000020
        /*0114*/ 	.short	0x0100
        /*0116*/ 	.byte	0x08
	.zero		1


	//   ....[9]....
        /*0118*/ 	.word	0x000002e0
        /*011c*/ 	.word	0x000000ff
        /*0120*/ 	.word	0x00000068
        /*0124*/ 	.short	0x0100
        /*0126*/ 	.byte	0x08
	.zero		1


	//   ....[10]....
        /*0128*/ 	.word	0x000002f0
        /*012c*/ 	.word	0x000000ff
        /*0130*/ 	.word	0x00000028
        /*0134*/ 	.short	0x0100
        /*0136*/ 	.byte	0x08
	.zero		1


	//   ....[11]....
        /*0138*/ 	.word	0x00000300
        /*013c*/ 	.word	0x000000ff
        /*0140*/ 	.word	0x00000070
        /*0144*/ 	.short	0x0100
        /*0146*/ 	.byte	0x08
	.zero		1


	//   ....[12]....
        /*0148*/ 	.word	0x00000310
        /*014c*/ 	.word	0x000000ff
        /*0150*/ 	.word	0x00000030
        /*0154*/ 	.short	0x0100
        /*0156*/ 	.byte	0x08
	.zero		1


	//   ....[13]....
        /*0158*/ 	.word	0x00000320
        /*015c*/ 	.word	0x000000ff
        /*0160*/ 	.word	0x00000078
        /*0164*/ 	.short	0x0100
        /*0166*/ 	.byte	0x08
	.zero		1


	//   ....[14]....
        /*0168*/ 	.word	0x00000330
        /*016c*/ 	.word	0x000000ff
        /*0170*/ 	.word	0x00000038
        /*0174*/ 	.short	0x0100
        /*0176*/ 	.byte	0x08
	.zero		1


	//   ....[15]....
        /*0178*/ 	.word	0x00000340
        /*017c*/ 	.word	0x000000ff
        /*0180*/ 	.word	0x00000080
        /*0184*/ 	.short	0x0100
        /*0186*/ 	.byte	0x08
	.zero		1


	//   ....[16]....
        /*0188*/ 	.word	0x00000350
        /*018c*/ 	.word	0x000000ff
        /*0190*/ 	.word	0x00000040
        /*0194*/ 	.short	0x0100
        /*0196*/ 	.byte	0x08
	.zero		1


	//   ....[17]....
        /*0198*/ 	.word	0x00000360
        /*019c*/ 	.word	0x000000ff
        /*01a0*/ 	.word	0x00000088
        /*01a4*/ 	.short	0x0100
        /*01a6*/ 	.byte	0x08
	.zero		1


	//   ....[18]....
        /*01a8*/ 	.word	0x000007c0
        /*01ac*/ 	.word	0x000000ff
        /*01b0*/ 	.word	0x000000a0
        /*01b4*/ 	.short	0x0100
        /*01b6*/ 	.byte	0x06
	.zero		1


	//   ....[19]....
        /*01b8*/ 	.word	0x00000850
        /*01bc*/ 	.word	0x000000ff
        /*01c0*/ 	.word	0x000000a8
        /*01c4*/ 	.short	0x0100
        /*01c6*/ 	.byte	0x06
	.zero		1


	//   ....[20]....
        /*01c8*/ 	.word	0x000015a0
        /*01cc*/ 	.word	0x00000003
        /*01d0*/ 	.word	0x00000000
        /*01d4*/ 	.short	0x010a
        /*01d6*/ 	.byte	0x3f
	.zero		1


	//   ....[21]....
        /*01d8*/ 	.word	0x000015e0
        /*01dc*/ 	.word	0x00000003
        /*01e0*/ 	.word	0x00000000
        /*01e4*/ 	.short	0x010a
        /*01e6*/ 	.byte	0x3f
	.zero		1


	//   ....[22]....
        /*01e8*/ 	.word	0x00001960
        /*01ec*/ 	.word	0x00000005
        /*01f0*/ 	.word	0x00000000
        /*01f4*/ 	.short	0x010a
        /*01f6*/ 	.byte	0x3f
	.zero		1


	//   ....[23]....
        /*01f8*/ 	.word	0x000019a0
        /*01fc*/ 	.word	0x00000005
        /*0200*/ 	.word	0x00000000
        /*0204*/ 	.short	0x010a
        /*0206*/ 	.byte	0x3f
	.zero		1


	//   ....[24]....
        /*0208*/ 	.word	0x00001bc0
        /*020c*/ 	.word	0x00000005
        /*0210*/ 	.word	0x00000000
        /*0214*/ 	.short	0x0101
        /*0216*/ 	.byte	0x3f
	.zero		1


	//   ....[25]....
        /*0218*/ 	.word	0x00001de0
        /*021c*/ 	.word	0x00000003
        /*0220*/ 	.word	0x00000000
        /*0224*/ 	.short	0x0101
        /*0226*/ 	.byte	0x3f
	.zero		1


	//   ....[26]....
        /*0228*/ 	.word	0x00009510
        /*022c*/ 	.word	0x0000000e
        /*0230*/ 	.word	0x00000048
        /*0234*/ 	.short	0x010a
        /*0236*/ 	.byte	0x3f
	.zero		1


	//   ....[27]....
        /*0238*/ 	.word	0x00009890
        /*023c*/ 	.word	0x00000006
        /*0240*/ 	.word	0x000000a8
        /*0244*/ 	.short	0x0101
        /*0246*/ 	.byte	0x3f
	.zero		1


	//   ....[28]....
        /*0248*/ 	.word	0x00009fc0
        /*024c*/ 	.word	0x00000007
        /*0250*/ 	.word	0x00000000
        /*0254*/ 	.short	0x010a
        /*0256*/ 	.byte	0x3f
	.zero		1


	//   ....[29]....
        /*0258*/ 	.word	0x0000a040
        /*025c*/ 	.word	0x00000009
        /*0260*/ 	.word	0x00000000
        /*0264*/ 	.short	0x010a
        /*0266*/ 	.byte	0x3f
	.zero		1


	//   ....[30]....
        /*0268*/ 	.word	0x0000a0d0
        /*026c*/ 	.word	0x00000006
        /*0270*/ 	.word	0x00000000
        /*0274*/ 	.short	0x010a
        /*0276*/ 	.byte	0x3f
	.zero		1


	//   ....[31]....
        /*0278*/ 	.word	0x0000a160
        /*027c*/ 	.word	0x00000009
        /*0280*/ 	.word	0x00000000
        /*0284*/ 	.short	0x010a
        /*0286*/ 	.byte	0x3f
	.zero		1


	//   ....[32]....
        /*0288*/ 	.word	0x0000a1f0
        /*028c*/ 	.word	0x00000006
        /*0290*/ 	.word	0x00000000
        /*0294*/ 	.short	0x010a
        /*0296*/ 	.byte	0x3f
	.zero		1


	//   ....[33]....
        /*0298*/ 	.word	0x0000a280
        /*029c*/ 	.word	0x00000009
        /*02a0*/ 	.word	0x00000000
        /*02a4*/ 	.short	0x010a
        /*02a6*/ 	.byte	0x3f
	.zero		1


	//   ....[34]....
        /*02a8*/ 	.word	0x0000a310
        /*02ac*/ 	.word	0x00000006
        /*02b0*/ 	.word	0x00000000
        /*02b4*/ 	.short	0x010a
        /*02b6*/ 	.byte	0x3f
	.zero		1


	//   ....[35]....
        /*02b8*/ 	.word	0x0000a3a0
        /*02bc*/ 	.word	0x00000009
        /*02c0*/ 	.word	0x00000000
        /*02c4*/ 	.short	0x010a
        /*02c6*/ 	.byte	0x3f
	.zero		1


	//   ....[36]....
        /*02c8*/ 	.word	0x0000a430
        /*02cc*/ 	.word	0x00000003
        /*02d0*/ 	.word	0x00000000
        /*02d4*/ 	.short	0x010a
        /*02d6*/ 	.byte	0x3f
	.zero		1


	//   ....[37]....
        /*02d8*/ 	.word	0x0000a490
        /*02dc*/ 	.word	0x00000003
        /*02e0*/ 	.word	0x00000000
        /*02e4*/ 	.short	0x010a
        /*02e6*/ 	.byte	0x3f
	.zero		1


	//   ....[38]....
        /*02e8*/ 	.word	0x0000a4e0
        /*02ec*/ 	.word	0x00000005
        /*02f0*/ 	.word	0x00000000
        /*02f4*/ 	.short	0x010a
        /*02f6*/ 	.byte	0x3f
	.zero		1


	//   ....[39]....
        /*02f8*/ 	.word	0x0000a5b0
        /*02fc*/ 	.word	0x0000000e
        /*0300*/ 	.word	0x00000048
        /*0304*/ 	.short	0x010a
        /*0306*/ 	.byte	0x3f
	.zero		1


	//   ....[40]....
        /*0308*/ 	.word	0x0000a680
        /*030c*/ 	.word	0x00000007
        /*0310*/ 	.word	0x00000000
        /*0314*/ 	.short	0x010a
        /*0316*/ 	.byte	0x3f
	.zero		1


	//   ....[41]....
        /*0318*/ 	.word	0x0000a6d0
        /*031c*/ 	.word	0x00000009
        /*0320*/ 	.word	0x00000000
        /*0324*/ 	.short	0x010a
        /*0326*/ 	.byte	0x3f
	.zero		1


	//   ....[42]....
        /*0328*/ 	.word	0x0000a720
        /*032c*/ 	.word	0x00000006
        /*0330*/ 	.word	0x00000000
        /*0334*/ 	.short	0x010a
        /*0336*/ 	.byte	0x3f
	.zero		1


	//   ....[43]....
        /*0338*/ 	.word	0x0000a770
        /*033c*/ 	.word	0x00000009
        /*0340*/ 	.word	0x00000000
        /*0344*/ 	.short	0x010a
        /*0346*/ 	.byte	0x3f
	.zero		1


	//   ....[44]....
        /*0348*/ 	.word	0x0000a7c0
        /*034c*/ 	.word	0x00000006
        /*0350*/ 	.word	0x00000000
        /*0354*/ 	.short	0x010a
        /*0356*/ 	.byte	0x3f
	.zero		1


	//   ....[45]....
        /*0358*/ 	.word	0x0000a810
        /*035c*/ 	.word	0x00000009
        /*0360*/ 	.word	0x00000000
        /*0364*/ 	.short	0x010a
        /*0366*/ 	.byte	0x3f
	.zero		1


	//   ....[46]....
        /*0368*/ 	.word	0x0000a860
        /*036c*/ 	.word	0x00000006
        /*0370*/ 	.word	0x00000000
        /*0374*/ 	.short	0x010a
        /*0376*/ 	.byte	0x3f
	.zero		1


	//   ....[47]....
        /*0378*/ 	.word	0x0000a8b0
        /*037c*/ 	.word	0x00000009
        /*0380*/ 	.word	0x00000000
        /*0384*/ 	.short	0x010a
        /*0386*/ 	.byte	0x3f
	.zero		1


	//----- nvinfo : EIATTR_NUM_MBARRIERS
	.align		4
.L_35:
        /*0388*/ 	.byte	0x03, 0x38
        /*038a*/ 	.short	0x0014


	//----- nvinfo : EIATTR_EXIT_INSTR_OFFSETS
	.align		4
        /*038c*/ 	.byte	0x04, 0x1c
        /*038e*/ 	.short	(.L_37 - .L_36)


	//   ....[0]....
.L_36:
        /*0390*/ 	.word	0x00000a20


	//   ....[1]....
        /*0394*/ 	.word	0x00001240


	//   ....[2]....
        /*0398*/ 	.word	0x00008b30


	//   ....[3]....
        /*039c*/ 	.word	0x00009090


	//   ....[4]....
        /*03a0*/ 	.word	0x0000a480


	//----- nvinfo : EIATTR_MAX_THREADS
	.align		4
.L_37:
        /*03a4*/ 	.byte	0x04, 0x05
        /*03a6*/ 	.short	(.L_39 - .L_38)
.L_38:
        /*03a8*/ 	.word	0x00000180
        /*03ac*/ 	.word	0x00000001
        /*03b0*/ 	.word	0x00000001


	//----- nvinfo : EIATTR_CRS_STACK_SIZE
	.align		4
.L_39:
        /*03b4*/ 	.byte	0x04, 0x1e
        /*03b6*/ 	.short	(.L_41 - .L_40)
.L_40:
        /*03b8*/ 	.word	0x00000000


	//----- nvinfo : EIATTR_CBANK_PARAM_SIZE
	.align		4
.L_41:
        /*03bc*/ 	.byte	0x03, 0x19
        /*03be*/ 	.short	0x0470


	//----- nvinfo : EIATTR_PARAM_CBANK
	.align		4
        /*03c0*/ 	.byte	0x04, 0x0a
        /*03c2*/ 	.short	(.L_43 - .L_42)
	.align		4
.L_42:
        /*03c4*/ 	.word	index@(.nv.constant0._ZN7cutlass13device_kernelINS_4gemm6kernel13GemmUniversalIN4cute5tupleIJiiiiEEENS1_10collective13CollectiveMmaINS1_34MainloopSm90TmaGmmaWarpSpecializedILi9ENS5_IJNS4_1CILi2EEESB_NSA_ILi1EEEEEENS1_35KernelTmaWarpSpecializedCooperativeEEENS5_IJNSA_ILi256EEENSA_ILi128EEENSA_ILi64EEEEEEaNS5_IJlSC_lEEEaSK_NS4_8TiledMMAINS4_8MMA_AtomIJNS4_4SM904GMMA27MMA_64x128x32_S32S8S8_SS_TNEEEENS4_6LayoutINS5_IJSB_SC_SC_EEENS5_IJSC_NSA_ILi0EEEST_EEEEENS5_IJNS4_10UnderscoreESW_SW_EEEEENS4_23SM90_TMA_LOAD_MULTICASTENS4_14ComposedLayoutINS4_7SwizzleILi2ELi4ELi3EEENS4_18smem_ptr_flag_bitsILi8EEENSR_INS5_IJNSA_ILi8EEESI_EEENS5_IJSI_SC_EEEEEEEvNS4_8identityESZ_S19_vS1A_EENS_8epilogue10collective6detail29Sm90TmaWarpSpecializedAdapterINS1D_15DefaultEpilogueIaSK_SK_NS1C_6thread17LinearCombinationIaLi1EiiLNS1H_9ScaleType4KindE0ELNS_15FloatRoundStyleE2EaEENS1_15EpilogueDefaultEEEEEvvEEEEvNT_6ParamsE)
        /*03c8*/ 	.short	0x0210
        /*03ca*/ 	.short	0x0470


	//----- nvinfo : EIATTR_SW_WAR
	.align		4
.L_43:
        /*03cc*/ 	.byte	0x04, 0x36
        /*03ce*/ 	.short	(.L_45 - .L_44)
.L_44:
        /*03d0*/ 	.word	0x00000008
.L_45:


//--------------------- .nv.callgraph             --------------------------
	.section	.nv.callgraph,"",@"SHT_CUDA_CALLGRAPH"
	.align	4
	.sectionentsize	8
	.align		4
        /*0000*/ 	.word	0x00000000
	.align		4
        /*0004*/ 	.word	0xffffffff
	.align		4
        /*0008*/ 	.word	index@(_ZN7cutlass13device_kernelINS_4gemm6kernel13GemmUniversalIN4cute5tupleIJiiiiEEENS1_10collective13CollectiveMmaINS1_34MainloopSm90TmaGmmaWarpSpecializedILi9ENS5_IJNS4_1CILi2EEESB_NSA_ILi1EEEEEENS1_35KernelTmaWarpSpecializedCooperativeEEENS5_IJNSA_ILi256EEENSA_ILi128EEENSA_ILi64EEEEEEaNS5_IJlSC_lEEEaSK_NS4_8TiledMMAINS4_8MMA_AtomIJNS4_4SM904GMMA27MMA_64x128x32_S32S8S8_SS_TNEEEENS4_6LayoutINS5_IJSB_SC_SC_EEENS5_IJSC_NSA_ILi0EEEST_EEEEENS5_IJNS4_10UnderscoreESW_SW_EEEEENS4_23SM90_TMA_LOAD_MULTICASTENS4_14ComposedLayoutINS4_7SwizzleILi2ELi4ELi3EEENS4_18smem_ptr_flag_bitsILi8EEENSR_INS5_IJNSA_ILi8EEESI_EEENS5_IJSI_SC_EEEEEEEvNS4_8identityESZ_S19_vS1A_EENS_8epilogue10collective6detail29Sm90TmaWarpSpecializedAdapterINS1D_15DefaultEpilogueIaSK_SK_NS1C_6thread17LinearCombinationIaLi1EiiLNS1H_9ScaleType4KindE0ELNS_15FloatRoundStyleE2EaEENS1_15EpilogueDefaultEEEEEvvEEEEvNT_6ParamsE)
	.align		4
        /*000c*/ 	.word	index@(__assertfail)
	.align		4
        /*0010*/ 	.word	0x00000000
	.align		4
        /*0014*/ 	.word	0xfffffffe
	.align		4
        /*0018*/ 	.word	0x00000000
	.align		4
        /*001c*/ 	.word	0xfffffffd
	.align		4
        /*0020*/ 	.word	0x00000000
	.align		4
        /*0024*/ 	.word	0xfffffffc


//--------------------- .nv.constant4             --------------------------
	.section	.nv.constant4,"a",@progbits
	.align	8
	.align		8
.nv.constant4:
        /*0000*/ 	.dword	__assertfail
	.align		8
        /*0008*/ 	.dword	__unnamed_1
	.align		8
        /*0010*/ 	.dword	_ZN40_INTERNAL_69098484_4_k_cu_f11aa812_267724cuda3std3__45__cpo5beginE
	.align		8
        /*0018*/ 	.dword	_ZN40_INTERNAL_69098484_4_k_cu_f11aa812_267724cuda3std3__45__cpo3endE
	.align		8
        /*0020*/ 	.dword	_ZN40_INTERNAL_69098484_4_k_cu_f11aa812_267724cuda3std3__45__cpo6cbeginE
	.align		8
        /*0028*/ 	.dword	_ZN40_INTERNAL_69098484_4_k_cu_f11aa812_267724cuda3std3__45__cpo4cendE
	.align		8
        /*0030*/ 	.dword	_ZN40_INTERNAL_69098484_4_k_cu_f11aa812_267724cuda3std3__442_GLOBAL__N__69098484_4_k_cu_f11aa812_267726ignoreE
	.align		8
        /*0038*/ 	.dword	_ZN40_INTERNAL_69098484_4_k_cu_f11aa812_267724cuda3std3__419piecewise_constructE
	.align		8
        /*0040*/ 	.dword	_ZN40_INTERNAL_69098484_4_k_cu_f11aa812_267724cuda3std3__48in_placeE
	.align		8
        /*0048*/ 	.dword	_ZN40_INTERNAL_69098484_4_k_cu_f11aa812_267724cuda3std6ranges3__45__cpo4swapE
	.align		8
        /*0050*/ 	.dword	_ZN40_INTERNAL_69098484_4_k_cu_f11aa812_267724cuda3std6ranges3__45__cpo9iter_moveE
	.align		8
        /*0058*/ 	.dword	_ZN40_INTERNAL_69098484_4_k_cu_f11aa812_267724cute7productE
	.align		8
        /*0060*/ 	.dword	_ZN40_INTERNAL_69098484_4_k_cu_f11aa812_267724cute1_E
	.align		8
        /*0068*/ 	.dword	$str$22
	.align		8
        /*0070*/ 	.dword	$str$23


//--------------------- .text._ZN7cutlass13device_kernelINS_4gemm6kernel13GemmUniversalIN4cute5tupleIJiiiiEEENS1_10collective13CollectiveMmaINS1_34MainloopSm90TmaGmmaWarpSpecializedILi9ENS5_IJNS4_1CILi2EEESB_NSA_ILi1EEEEEENS1_35KernelTmaWarpSpecializedCooperativeEEENS5_IJNSA_ILi256EEENSA_ILi128EEENSA_ILi64EEEEEEaNS5_IJlSC_lEEEaSK_NS4_8TiledMMAINS4_8MMA_AtomIJNS4_4SM904GMMA27MMA_64x128x32_S32S8S8_SS_TNEEEENS4_6LayoutINS5_IJSB_SC_SC_EEENS5_IJSC_NSA_ILi0EEEST_EEEEENS5_IJNS4_10UnderscoreESW_SW_EEEEENS4_23SM90_TMA_LOAD_MULTICASTENS4_14ComposedLayoutINS4_7SwizzleILi2ELi4ELi3EEENS4_18smem_ptr_flag_bitsILi8EEENSR_INS5_IJNSA_ILi8EEESI_EEENS5_IJSI_SC_EEEEEEEvNS4_8identityESZ_S19_vS1A_EENS_8epilogue10collective6detail29Sm90TmaWarpSpecializedAdapterINS1D_15DefaultEpilogueIaSK_SK_NS1C_6thread17LinearCombinationIaLi1EiiLNS1H_9ScaleType4KindE0ELNS_15FloatRoundStyleE2EaEENS1_15EpilogueDefaultEEEEEvvEEEEvNT_6ParamsE --------------------------
	.section	.text._ZN7cutlass13device_kernelINS_4gemm6kernel13GemmUniversalIN4cute5tupleIJiiiiEEENS1_10collective13CollectiveMmaINS1_34MainloopSm90TmaGmmaWarpSpecializedILi9ENS5_IJNS4_1CILi2EEESB_NSA_ILi1EEEEEENS1_35KernelTmaWarpSpecializedCooperativeEEENS5_IJNSA_ILi256EEENSA_ILi128EEENSA_ILi64EEEEEEaNS5_IJlSC_lEEEaSK_NS4_8TiledMMAINS4_8MMA_AtomIJNS4_4SM904GMMA27MMA_64x128x32_S32S8S8_SS_TNEEEENS4_6LayoutINS5_IJSB_SC_SC_EEENS5_IJSC_NSA_ILi0EEEST_EEEEENS5_IJNS4_10UnderscoreESW_SW_EEEEENS4_23SM90_TMA_LOAD_MULTICASTENS4_14ComposedLayoutINS4_7SwizzleILi2ELi4ELi3EEENS4_18smem_ptr_flag_bitsILi8EEENSR_INS5_IJNSA_ILi8EEESI_EEENS5_IJSI_SC_EEEEEEEvNS4_8identityESZ_S19_vS1A_EENS_8epilogue10collective6detail29Sm90TmaWarpSpecializedAdapterINS1D_15DefaultEpilogueIaSK_SK_NS1C_6thread17LinearCombinationIaLi1EiiLNS1H_9ScaleType4KindE0ELNS_15FloatRoundStyleE2EaEENS1_15EpilogueDefaultEEEEEvvEEEEvNT_6ParamsE,"ax",@progbits
	.align	128
.text._ZN7cutlass13device_kernelINS_4gemm6kernel13GemmUniversalIN4cute5tupleIJiiiiEEENS1_10collective13CollectiveMmaINS1_34MainloopSm90TmaGmmaWarpSpecializedILi9ENS5_IJNS4_1CILi2EEESB_NSA_ILi1EEEEEENS1_35KernelTmaWarpSpecializedCooperativeEEENS5_IJNSA_ILi256EEENSA_ILi128EEENSA_ILi64EEEEEEaNS5_IJlSC_lEEEaSK_NS4_8TiledMMAINS4_8MMA_AtomIJNS4_4SM904GMMA27MMA_64x128x32_S32S8S8_SS_TNEEEENS4_6LayoutINS5_IJSB_SC_SC_EEENS5_IJSC_NSA_ILi0EEEST_EEEEENS5_IJNS4_10UnderscoreESW_SW_EEEEENS4_23SM90_TMA_LOAD_MULTICASTENS4_14ComposedLayoutINS4_7SwizzleILi2ELi4ELi3EEENS4_18smem_ptr_flag_bitsILi8EEENSR_INS5_IJNSA_ILi8EEESI_EEENS5_IJSI_SC_EEEEEEEvNS4_8identityESZ_S19_vS1A_EENS_8epilogue10collective6detail29Sm90TmaWarpSpecializedAdapterINS1D_15DefaultEpilogueIaSK_SK_NS1C_6thread17LinearCombinationIaLi1EiiLNS1H_9ScaleType4KindE0ELNS_15FloatRoundStyleE2EaEENS1_15EpilogueDefaultEEEEEvvEEEEvNT_6ParamsE:
        .type           _ZN7cutlass13device_kernelINS_4gemm6kernel13GemmUniversalIN4cute5tupleIJiiiiEEENS1_10collective13CollectiveMmaINS1_34MainloopSm90TmaGmmaWarpSpecializedILi9ENS5_IJNS4_1CILi2EEESB_NSA_ILi1EEEEEENS1_35KernelTmaWarpSpecializedCooperativeEEENS5_IJNSA_ILi256EEENSA_ILi128EEENSA_ILi64EEEEEEaNS5_IJlSC_lEEEaSK_NS4_8TiledMMAINS4_8MMA_AtomIJNS4_4SM904GMMA27MMA_64x128x32_S32S8S8_SS_TNEEEENS4_6LayoutINS5_IJSB_SC_SC_EEENS5_IJSC_NSA_ILi0EEEST_EEEEENS5_IJNS4_10UnderscoreESW_SW_EEEEENS4_23SM90_TMA_LOAD_MULTICASTENS4_14ComposedLayoutINS4_7SwizzleILi2ELi4ELi3EEENS4_18smem_ptr_flag_bitsILi8EEENSR_INS5_IJNSA_ILi8EEESI_EEENS5_IJSI_SC_EEEEEEEvNS4_8identityESZ_S19_vS1A_EENS_8epilogue10collective6detail29Sm90TmaWarpSpecializedAdapterINS1D_15DefaultEpilogueIaSK_SK_NS1C_6thread17LinearCombinationIaLi1EiiLNS1H_9ScaleType4KindE0ELNS_15FloatRoundStyleE2EaEENS1_15EpilogueDefaultEEEEEvvEEEEvNT_6ParamsE,@function
        .size           _ZN7cutlass13device_kernelINS_4gemm6kernel13GemmUniversalIN4cute5tupleIJiiiiEEENS1_10collective13CollectiveMmaINS1_34MainloopSm90TmaGmmaWarpSpecializedILi9ENS5_IJNS4_1CILi2EEESB_NSA_ILi1EEEEEENS1_35KernelTmaWarpSpecializedCooperativeEEENS5_IJNSA_ILi256EEENSA_ILi128EEENSA_ILi64EEEEEEaNS5_IJlSC_lEEEaSK_NS4_8TiledMMAINS4_8MMA_AtomIJNS4_4SM904GMMA27MMA_64x128x32_S32S8S8_SS_TNEEEENS4_6LayoutINS5_IJSB_SC_SC_EEENS5_IJSC_NSA_ILi0EEEST_EEEEENS5_IJNS4_10UnderscoreESW_SW_EEEEENS4_23SM90_TMA_LOAD_MULTICASTENS4_14ComposedLayoutINS4_7SwizzleILi2ELi4ELi3EEENS4_18smem_ptr_flag_bitsILi8EEENSR_INS5_IJNSA_ILi8EEESI_EEENS5_IJSI_SC_EEEEEEEvNS4_8identityESZ_S19_vS1A_EENS_8epilogue10collective6detail29Sm90TmaWarpSpecializedAdapterINS1D_15DefaultEpilogueIaSK_SK_NS1C_6thread17LinearCombinationIaLi1EiiLNS1H_9ScaleType4KindE0ELNS_15FloatRoundStyleE2EaEENS1_15EpilogueDefaultEEEEEvvEEEEvNT_6ParamsE,(.L_x_342 - _ZN7cutlass13device_kernelINS_4gemm6kernel13GemmUniversalIN4cute5tupleIJiiiiEEENS1_10collective13CollectiveMmaINS1_34MainloopSm90TmaGmmaWarpSpecializedILi9ENS5_IJNS4_1CILi2EEESB_NSA_ILi1EEEEEENS1_35KernelTmaWarpSpecializedCooperativeEEENS5_IJNSA_ILi256EEENSA_ILi128EEENSA_ILi64EEEEEEaNS5_IJlSC_lEEEaSK_NS4_8TiledMMAINS4_8MMA_AtomIJNS4_4SM904GMMA27MMA_64x128x32_S32S8S8_SS_TNEEEENS4_6LayoutINS5_IJSB_SC_SC_EEENS5_IJSC_NSA_ILi0EEEST_EEEEENS5_IJNS4_10UnderscoreESW_SW_EEEEENS4_23SM90_TMA_LOAD_MULTICASTENS4_14ComposedLayoutINS4_7SwizzleILi2ELi4ELi3EEENS4_18smem_ptr_flag_bitsILi8EEENSR_INS5_IJNSA_ILi8EEESI_EEENS5_IJSI_SC_EEEEEEEvNS4_8identityESZ_S19_vS1A_EENS_8epilogue10collective6detail29Sm90TmaWarpSpecializedAdapterINS1D_15DefaultEpilogueIaSK_SK_NS1C_6thread17LinearCombinationIaLi1EiiLNS1H_9ScaleType4KindE0ELNS_15FloatRoundStyleE2EaEENS1_15EpilogueDefaultEEEEEvvEEEEvNT_6ParamsE)
        .other          _ZN7cutlass13device_kernelINS_4gemm6kernel13GemmUniversalIN4cute5tupleIJiiiiEEENS1_10collective13CollectiveMmaINS1_34MainloopSm90TmaGmmaWarpSpecializedILi9ENS5_IJNS4_1CILi2EEESB_NSA_ILi1EEEEEENS1_35KernelTmaWarpSpecializedCooperativeEEENS5_IJNSA_ILi256EEENSA_ILi128EEENSA_ILi64EEEEEEaNS5_IJlSC_lEEEaSK_NS4_8TiledMMAINS4_8MMA_AtomIJNS4_4SM904GMMA27MMA_64x128x32_S32S8S8_SS_TNEEEENS4_6LayoutINS5_IJSB_SC_SC_EEENS5_IJSC_NSA_ILi0EEEST_EEEEENS5_IJNS4_10UnderscoreESW_SW_EEEEENS4_23SM90_TMA_LOAD_MULTICASTENS4_14ComposedLayoutINS4_7SwizzleILi2ELi4ELi3EEENS4_18smem_ptr_flag_bitsILi8EEENSR_INS5_IJNSA_ILi8EEESI_EEENS5_IJSI_SC_EEEEEEEvNS4_8identityESZ_S19_vS1A_EENS_8epilogue10collective6detail29Sm90TmaWarpSpecializedAdapterINS1D_15DefaultEpilogueIaSK_SK_NS1C_6thread17LinearCombinationIaLi1EiiLNS1H_9ScaleType4KindE0ELNS_15FloatRoundStyleE2EaEENS1_15EpilogueDefaultEEEEEvvEEEEvNT_6ParamsE,@"STO_CUDA_ENTRY STV_DEFAULT"
_ZN7cutlass13device_kernelINS_4gemm6kernel13GemmUniversalIN4cute5tupleIJiiiiEEENS1_10collective13CollectiveMmaINS1_34MainloopSm90TmaGmmaWarpSpecializedILi9ENS5_IJNS4_1CILi2EEESB_NSA_ILi1EEEEEENS1_35KernelTmaWarpSpecializedCooperativeEEENS5_IJNSA_ILi256EEENSA_ILi128EEENSA_ILi64EEEEEEaNS5_IJlSC_lEEEaSK_NS4_8TiledMMAINS4_8MMA_AtomIJNS4_4SM904GMMA27MMA_64x128x32_S32S8S8_SS_TNEEEENS4_6LayoutINS5_IJSB_SC_SC_EEENS5_IJSC_NSA_ILi0EEEST_EEEEENS5_IJNS4_10UnderscoreESW_SW_EEEEENS4_23SM90_TMA_LOAD_MULTICASTENS4_14ComposedLayoutINS4_7SwizzleILi2ELi4ELi3EEENS4_18smem_ptr_flag_bitsILi8EEENSR_INS5_IJNSA_ILi8EEESI_EEENS5_IJSI_SC_EEEEEEEvNS4_8identityESZ_S19_vS1A_EENS_8epilogue10collective6detail29Sm90TmaWarpSpecializedAdapterINS1D_15DefaultEpilogueIaSK_SK_NS1C_6thread17LinearCombinationIaLi1EiiLNS1H_9ScaleType4KindE0ELNS_15FloatRoundStyleE2EaEENS1_15EpilogueDefaultEEEEEvvEEEEvNT_6ParamsE:
[----:B------:R-:W0:Y:S01]  /*0000*/  LDC R1, c[0x0][0x28] ;  /* 0x00000a00ff017b82 */ /* 0x000e220000000800 */
[----:B------:R-:W1:Y:S01]  /*0010*/  S2R R18, SR_TID.X ;  /* 0x0000000000127919 */ /* 0x000e620000002100 */
[----:B------:R-:W-:Y:S01]  /*0020*/  ELECT P0, URZ, PT ;  /* 0x00000000003f782f */ /* 0x000fe20003800000 */
[----:B------:R-:W-:Y:S01]  /*0030*/  BSSY B0, `(.L_x_0) ;  /* 0x000000f000007945 */ /* 0x000fe20003800000 */
[--C-:B-1----:R-:W-:Y:S02]  /*0040*/  SHF.R.U32.HI R0, RZ, 0x5, R18.reuse ;  /* 0x00000005ff007819 */ /* 0x102fe40000011612 */
[----:B------:R-:W-:-:S03]  /*0050*/  SHF.R.U32.HI R3, RZ, 0x7, R18 ;  /* 0x00000007ff037819 */ /* 0x000fc60000011612 */
[----:B------:R-:W1:Y:S04]  /*0060*/  SHFL.IDX PT, R2, R0, RZ, 0x1f ;  /* 0x00001fff00027589 */ /* 0x000e6800000e0000 */
[----:B------:R2:W3:Y:S01]  /*0070*/  SHFL.IDX PT, R5, R3, RZ, 0x1f ;  /* 0x00001fff03057589 */ /* 0x0004e200000e0000 */
[----:B-1----:R-:W-:-:S13]  /*0080*/  ISETP.NE.OR P0, PT, R2, RZ, !P0 ;  /* 0x000000ff0200720c */ /* 0x002fda0004705670 */
[----:B0-23--:R-:W-:Y:S05]  /*0090*/  @P0 BRA `(.L_x_1) ;  /* 0x0000000000200947 */ /* 0x00dfea0003800000 */
[----:B------:R-:W-:Y:S02]  /*00a0*/  ULDC.64 UR4, c[0x0][0x198] ;  /* 0x0000660000047ab9 */ /* 0x000fe40000000a00 */
[----:B------:R-:W-:Y:S02]  /*00b0*/  UIADD3 UR6, UP0, UR4, 0xf0, URZ ;  /* 0x000000f004067890 */ /* 0x000fe4000ff1e03f */
[----:B------:R-:W-:Y:S02]  /*00c0*/  UIADD3 UR4, UP1, UR4, 0x1f0, URZ ;  /* 0x000001f004047890 */ /* 0x000fe4000ff3e03f */
[----:B------:R-:W-:Y:S02]  /*00d0*/  UIADD3.X UR7, URZ, UR5, URZ, UP0, !UPT ;  /* 0x000000053f077290 */ /* 0x000fe400087fe43f */
[----:B------:R-:W-:-:S07]  /*00e0*/  UIADD3.X UR5, URZ, UR5, URZ, UP1, !UPT ;  /* 0x000000053f057290 */ /* 0x000fce0008ffe43f */
[----:B------:R0:W-:Y:S02]  /*00f0*/  UTMACCTL.PF [UR6] ;  /* 0x00000000060079b9 */ /* 0x0001e40008040000 */
[----:B------:R0:W-:Y:S02]  /*0100*/  UTMACCTL.PF [UR4] ;  /* 0x00000000040079b9 */ /* 0x0001e40008040000 */
[----:B0-----:R-:W-:Y:S01]  /*0110*/  NOP ;  /* 0x0000000000007918 */ /* 0x001fe20000000000 */
.L_x_1:
[----:B------:R-:W-:Y:S05]  /*0120*/  BSYNC B0 ;  /* 0x0000000000007941 */ /* 0x000fea0003800000 */
.L_x_0:
[----:B------:R-:W0:Y:S02]  /*0130*/  SHFL.IDX PT, R3, R0, RZ, 0x1f ;  /* 0x00001fff00037589 */ /* 0x000e2400000e0000 */
[----:B0-----:R-:W-:-:S13]  /*0140*/  ISETP.NE.AND P0, PT, R3, RZ, PT ;  /* 0x000000ff0300720c */ /* 0x001fda0003f05270 */
[----:B------:R-:W-:Y:S05]  /*0150*/  @P0 BRA `(.L_x_2) ;  /* 0x00000000008c0947 */ /* 0x000fea0003800000 */
[----:B------:R-:W-:Y:S01]  /*0160*/  ELECT P0, URZ, PT ;  /* 0x00000000003f782f */ /* 0x000fe20003800000 */
[----:B------:R-:W-:-:S12]  /*0170*/  BSSY B0, `(.L_x_2) ;  /* 0x0000021000007945 */ /* 0x000fd80003800000 */
[----:B------:R-:W-:Y:S05]  /*0180*/  @!P0 BRA `(.L_x_3) ;  /* 0x00000000007c8947 */ /* 0x000fea0003800000 */
[----:B------:R-:W0:Y:S01]  /*0190*/  S2UR UR8, SR_CgaCtaId ;  /* 0x00000000000879c3 */ /* 0x000e220000008800 */
[----:B------:R-:W-:Y:S01]  /*01a0*/  UMOV UR4, 0x400 ;  /* 0x0000040000047882 */ /* 0x000fe20000000000 */
[----:B------:R-:W-:Y:S01]  /*01b0*/  UMOV UR5, 0x1 ;  /* 0x0000000100057882 */ /* 0x000fe20000000000 */
[----:B------:R-:W-:Y:S02]  /*01c0*/  UMOV UR6, 0x6 ;  /* 0x0000000600067882 */ /* 0x000fe40000000000 */
[----:B------:R-:W-:-:S04]  /*01d0*/  UIADD3 UR6, -UR6, 0x100000, URZ ;  /* 0x0010000006067890 */ /* 0x000fc8000fffe13f */
[----:B------:R-:W-:Y:S02]  /*01e0*/  USHF.L.U32 UR7, UR6, 0xb, URZ ;  /* 0x0000000b06077899 */ /* 0x000fe4000800063f */
[----:B------:R-:W-:Y:S02]  /*01f0*/  USHF.L.U32 UR6, UR6, 0x1, URZ ;  /* 0x0000000106067899 */ /* 0x000fe4000800063f */
[----:B0-----:R-:W-:Y:S02]  /*0200*/  ULEA UR8, UR8, UR4, 0x18 ;  /* 0x0000000408087291 */ /* 0x001fe4000f8ec03f */
[----:B------:R-:W-:-:S04]  /*0210*/  UIADD3 UR4, -UR5, 0x100000, URZ ;  /* 0x0010000005047890 */ /* 0x000fc8000fffe13f */
[----:B------:R-:W-:Y:S02]  /*0220*/  USHF.L.U32 UR5, UR4, 0xb, URZ ;  /* 0x0000000b04057899 */ /* 0x000fe4000800063f */
[----:B------:R-:W-:Y:S01]  /*0230*/  USHF.L.U32 UR4, UR4, 0x1, URZ ;  /* 0x0000000104047899 */ /* 0x000fe2000800063f */
[----:B------:R-:W0:Y:S11]  /*0240*/  FENCE.VIEW.ASYNC.S ;  /* 0x00000000000073c6 */ /* 0x000e360000000000 */
[----:B0-----:R0:W1:Y:S01]  /*0250*/  SYNCS.EXCH.64 URZ, [UR8], UR4 ;  /* 0x00000004083f75b2 */ /* 0x0010620008000100 */
[----:B------:R0:W2:Y:S01]  /*0260*/  SYNCS.EXCH.64 URZ, [UR8+0x48], UR6 ;  /* 0x00004806083f75b2 */ /* 0x0000a20008000100 */
[----:B------:R0:W3:Y:S01]  /*0270*/  SYNCS.EXCH.64 URZ, [UR8+0x8], UR4 ;  /* 0x00000804083f75b2 */ /* 0x0000e20008000100 */
[----:B------:R0:W4:Y:S01]  /*0280*/  SYNCS.EXCH.64 URZ, [UR8+0x50], UR6 ;  /* 0x00005006083f75b2 */ /* 0x0001220008000100 */
[----:B------:R0:W0:Y:S01]  /*0290*/  SYNCS.EXCH.64 URZ, [UR8+0x10], UR4 ;  /* 0x00001004083f75b2 */ /* 0x0000220008000100 */
        /* <DEDUP_REMOVED lines=13> */
[----:B------:R-:W-:Y:S01]  /*0370*/  NOP ;  /* 0x0000000000007918 */ /* 0x000fe20000000000 */
.L_x_3:
[----:B0-----:R-:W-:Y:S05]  /*0380*/  BSYNC B0 ;  /* 0x0000000000007941 */ /* 0x001fea0003800000 */
.L_x_2:
[----:B------:R-:W-:Y:S01]  /*0390*/  SHF.R.S32.HI R7, RZ, 0x1f, R18 ;  /* 0x0000001fff077819 */ /* 0x000fe20000011412 */
[----:B------:R-:W0:Y:S01]  /*03a0*/  SHFL.IDX PT, R0, R0, RZ, 0x1f ;  /* 0x00001fff00007589 */ /* 0x000e2200000e0000 */
[----:B------:R-:W5:Y:S01]  /*03b0*/  S2UR UR8, SR_CTAID.X ;  /* 0x00000000000879c3 */ /* 0x000f620000002500 */
[----:B------:R-:W-:Y:S02]  /*03c0*/  ELECT P0, URZ, PT ;  /* 0x00000000003f782f */ /* 0x000fe40003800000 */
[----:B------:R-:W-:Y:S01]  /*03d0*/  LEA.HI R7, R7, R18, RZ, 0x7 ;  /* 0x0000001207077211 */ /* 0x000fe200078f38ff */
[----:B------:R-:W1:Y:S01]  /*03e0*/  S2R R4, SR_CTAID.Y ;  /* 0x0000000000047919 */ /* 0x000e620000002600 */
[----:B------:R-:W-:Y:S01]  /*03f0*/  SHF.R.S32.HI R8, RZ, 0x1f, R3 ;  /* 0x0000001fff087819 */ /* 0x000fe20000011403 */
[----:B------:R-:W-:Y:S01]  /*0400*/  ULDC UR4, c[0x0][0x150] ;  /* 0x0000540000047ab9 */ /* 0x000fe20000000800 */
[----:B------:R-:W-:Y:S01]  /*0410*/  LOP3.LUT R7, R7, 0xffffff80, RZ, 0xc0, !PT ;  /* 0xffffff8007077812 */ /* 0x000fe200078ec0ff */
[----:B------:R-:W-:Y:S01]  /*0420*/  NOP ;  /* 0x0000000000007918 */ /* 0x000fe20000000000 */
[----:B------:R-:W-:Y:S01]  /*0430*/  LEA.HI R8, R8, R3, RZ, 0x2 ;  /* 0x0000000308087211 */ /* 0x000fe200078f10ff */
[----:B------:R-:W2:Y:S01]  /*0440*/  LDC R10, c[0x0][0x144] ;  /* 0x00005100ff0a7b82 */ /* 0x000ea20000000800 */
[----:B------:R-:W-:Y:S01]  /*0450*/  NOP ;  /* 0x0000000000007918 */ /* 0x000fe20000000000 */
[----:B------:R-:W-:Y:S01]  /*0460*/  IMAD.IADD R6, R18, 0x1, -R7 ;  /* 0x0000000112067824 */ /* 0x000fe200078e0a07 */
[----:B------:R-:W-:Y:S01]  /*0470*/  LOP3.LUT R8, R8, 0x3ffffffc, RZ, 0xc0, !PT ;  /* 0x3ffffffc08087812 */ /* 0x000fe200078ec0ff */
[----:B------:R-:W-:Y:S01]  /*0480*/  IMAD.MOV.U32 R23, RZ, RZ, 0x1 ;  /* 0x00000001ff177424 */ /* 0x000fe200078e00ff */
[----:B------:R-:W-:-:S02]  /*0490*/  ISETP.NE.AND P3, PT, R5, RZ, PT ;  /* 0x000000ff0500720c */ /* 0x000fc40003f65270 */
[----:B------:R-:W-:Y:S01]  /*04a0*/  SHF.R.S32.HI R7, RZ, 0x1f, R6 ;  /* 0x0000001fff077819 */ /* 0x000fe20000011406 */
[----:B------:R-:W-:Y:S01]  /*04b0*/  IMAD.IADD R8, R3, 0x1, -R8 ;  /* 0x0000000103087824 */ /* 0x000fe200078e0a08 */
[----:B------:R-:W3:Y:S02]  /*04c0*/  LDC R13, c[0x0][0x140] ;  /* 0x00005000ff0d7b82 */ /* 0x000ee40000000800 */
[----:B------:R-:W-:Y:S02]  /*04d0*/  LEA.HI R7, R7, R6, RZ, 0x3 ;  /* 0x0000000607077211 */ /* 0x000fe400078f18ff */
[----:B0-----:R-:W-:Y:S02]  /*04e0*/  ISETP.NE.OR P0, PT, R0, RZ, !P0 ;  /* 0x000000ff0000720c */ /* 0x001fe40004705670 */
[--C-:B------:R-:W-:Y:S02]  /*04f0*/  SHF.R.S32.HI R0, RZ, 0x3, R7.reuse ;  /* 0x00000003ff007819 */ /* 0x100fe40000011407 */
[----:B------:R-:W-:-:S02]  /*0500*/  SHF.R.S32.HI R7, RZ, 0x1f, R7 ;  /* 0x0000001fff077819 */ /* 0x000fc40000011407 */
[----:B-----5:R-:W-:Y:S02]  /*0510*/  I2FP.F32.U32 R9, UR8 ;  /* 0x0000000800097c45 */ /* 0x020fe40008201000 */
[----:B------:R-:W-:-:S03]  /*0520*/  LEA.HI R7, R7, R0, RZ, 0x2 ;  /* 0x0000000007077211 */ /* 0x000fc600078f10ff */
[----:B------:R-:W-:Y:S01]  /*0530*/  FMUL R9, R9, UR4 ;  /* 0x0000000409097c20 */ /* 0x000fe20008400000 */
[----:B------:R-:W-:Y:S01]  /*0540*/  LOP3.LUT R7, R7, 0xfffffffc, RZ, 0xc0, !PT ;  /* 0xfffffffc07077812 */ /* 0x000fe200078ec0ff */
[----:B------:R-:W-:Y:S01]  /*0550*/  VOTEU.ALL UP0, P0 ;  /* 0x00000000003f7886 */ /* 0x000fe20000000000 */
[----:B-1----:R-:W-:Y:S01]  /*0560*/  I2FP.F32.U32 R3, R4 ;  /* 0x0000000400037245 */ /* 0x002fe20000201000 */
[----:B------:R-:W-:Y:S01]  /*0570*/  ULDC UR4, c[0x0][0x154] ;  /* 0x0000550000047ab9 */ /* 0x000fe20000000800 */
[----:B------:R-:W-:Y:S01]  /*0580*/  VOTEU.ALL UP1, P0 ;  /* 0x00000000003f7886 */ /* 0x000fe20000020000 */
[----:B------:R-:W0:Y:S01]  /*0590*/  F2I.U32.TRUNC.NTZ R9, R9 ;  /* 0x0000000900097305 */ /* 0x000e22000020f000 */
[----:B------:R-:W-:Y:S01]  /*05a0*/  IMAD.IADD R7, R0, 0x1, -R7 ;  /* 0x0000000100077824 */ /* 0x000fe200078e0a07 */
[----:B------:R-:W1:Y:S01]  /*05b0*/  @!UP0 S2UR UR7, SR_CgaCtaId ;  /* 0x00000000000789c3 */ /* 0x000e620000008800 */
[----:B------:R-:W-:Y:S01]  /*05c0*/  FMUL R12, R3, UR4 ;  /* 0x00000004030c7c20 */ /* 0x000fe20008400000 */
[----:B------:R-:W-:Y:S01]  /*05d0*/  UMOV UR4, 0x20 ;  /* 0x0000002000047882 */ /* 0x000fe20000000000 */
[----:B------:R-:W-:Y:S01]  /*05e0*/  IMAD R8, R8, 0x4, R7 ;  /* 0x0000000408087824 */ /* 0x000fe200078e0207 */
[----:B------:R-:W-:Y:S01]  /*05f0*/  @!UP0 UMOV UR6, 0x400 ;  /* 0x0000040000068882 */ /* 0x000fe20000000000 */
[----:B------:R-:W-:-:S04]  /*0600*/  @!UP0 UIADD3 UR4, -UR4, 0x100000, URZ ;  /* 0x0010000004048890 */ /* 0x000fc8000fffe13f */
[----:B------:R-:W-:Y:S02]  /*0610*/  @!UP0 USHF.L.U32 UR5, UR4, 0xb, URZ ;  /* 0x0000000b04058899 */ /* 0x000fe4000800063f */
[----:B------:R-:W-:Y:S01]  /*0620*/  @!UP0 USHF.L.U32 UR4, UR4, 0x1, URZ ;  /* 0x0000000104048899 */ /* 0x000fe2000800063f */
[----:B---3--:R-:W-:Y:S01]  /*0630*/  ISETP.EQ.U32.AND P2, PT, R13, 0x1, PT ;  /* 0x000000010d00780c */ /* 0x008fe20003f42070 */
[----:B------:R-:W3:Y:S01]  /*0640*/  F2I.U32.TRUNC.NTZ R12, R12 ;  /* 0x0000000c000c7305 */ /* 0x000ee2000020f000 */
[----:B------:R-:W-:Y:S01]  /*0650*/  LEA.HI R0, R8, R8, RZ, 0x1 ;  /* 0x0000000808007211 */ /* 0x000fe200078f08ff */
[----:B------:R-:W5:Y:S03]  /*0660*/  LDC R7, c[0x0][0x148] ;  /* 0x00005200ff077b82 */ /* 0x000f660000000800 */
[----:B------:R-:W-:Y:S01]  /*0670*/  LOP3.LUT R11, R0, 0xfffffffe, RZ, 0xc0, !PT ;  /* 0xfffffffe000b7812 */ /* 0x000fe200078ec0ff */
[----:B0-----:R-:W-:Y:S01]  /*0680*/  IMAD.MOV R15, RZ, RZ, -R9 ;  /* 0x000000ffff0f7224 */ /* 0x001fe200078e0a09 */
[----:B------:R-:W-:-:S03]  /*0690*/  SHF.R.S32.HI R9, RZ, 0x1f, R2 ;  /* 0x0000001fff097819 */ /* 0x000fc60000011402 */
[----:B--2---:R-:W-:Y:S01]  /*06a0*/  IMAD R3, R10, R15, UR8 ;  /* 0x000000080a037e24 */ /* 0x004fe2000f8e020f */
[----:B------:R-:W-:Y:S01]  /*06b0*/  LEA.HI R9, R9, R2, RZ, 0x2 ;  /* 0x0000000209097211 */ /* 0x000fe200078f10ff */
[C---:B------:R-:W-:Y:S02]  /*06c0*/  IMAD.IADD R0, R8.reuse, 0x1, -R11 ;  /* 0x0000000108007824 */ /* 0x040fe400078e0a0b */
[----:B------:R-:W-:Y:S01]  /*06d0*/  IMAD.SHL.U32 R11, R8, 0x4, RZ ;  /* 0x00000004080b7824 */ /* 0x000fe200078e00ff */
[----:B------:R-:W-:Y:S01]  /*06e0*/  LOP3.LUT R9, R9, 0xfffffffc, RZ, 0xc0, !PT ;  /* 0xfffffffc09097812 */ /* 0x000fe200078ec0ff */
[----:B---3--:R-:W-:Y:S01]  /*06f0*/  IMAD.MOV R21, RZ, RZ, -R12 ;  /* 0x000000ffff157224 */ /* 0x008fe200078e0a0c */
[----:B------:R-:W-:Y:S01]  /*0700*/  ISETP.NE.AND P4, PT, R0, R3, PT ;  /* 0x000000030000720c */ /* 0x000fe20003f85270 */
[----:B-1----:R-:W-:Y:S01]  /*0710*/  @!UP0 ULEA UR6, UR7, UR6, 0x18 ;  /* 0x0000000607068291 */ /* 0x002fe2000f8ec03f */
[----:B------:R-:W-:Y:S01]  /*0720*/  LOP3.LUT R152, R8, 0xc, R11, 0x78, !PT ;  /* 0x0000000c08987812 */ /* 0x000fe200078e780b */
[----:B------:R-:W-:Y:S01]  /*0730*/  IMAD.IADD R0, R2, 0x1, -R9 ;  /* 0x0000000102007824 */ /* 0x000fe200078e0a09 */
[----:B------:R-:W-:Y:S01]  /*0740*/  VOTEU.ALL UP0, P0 ;  /* 0x00000000003f7886 */ /* 0x000fe20000000000 */
[----:B------:R-:W-:Y:S01]  /*0750*/  LOP3.LUT P0, RZ, R6, 0x7, RZ, 0xc0, !PT ;  /* 0x0000000706ff7812 */ /* 0x000fe2000780c0ff */
[----:B------:R-:W-:-:S02]  /*0760*/  VIADD R6, R5, 0xffffffff ;  /* 0xffffffff05067836 */ /* 0x000fc40000000000 */
[----:B------:R-:W-:Y:S01]  /*0770*/  ISETP.NE.AND P1, PT, R0, 0x3, PT ;  /* 0x000000030000780c */ /* 0x000fe20003f25270 */
[----:B-----5:R-:W-:Y:S01]  /*0780*/  IMAD R9, R7, R21, R4 ;  /* 0x0000001507097224 */ /* 0x020fe200078e0204 */
[----:B------:R-:W-:Y:S02]  /*0790*/  ISETP.LT.U32.AND P0, PT, R152, 0x4, !P0 ;  /* 0x000000049800780c */ /* 0x000fe40004701070 */
[----:B------:R-:W-:Y:S01]  /*07a0*/  ISETP.EQ.OR P1, PT, R0, RZ, !P1 ;  /* 0x000000ff0000720c */ /* 0x000fe20004f22670 */
[----:B------:R-:W0:Y:S02]  /*07b0*/  FENCE.VIEW.ASYNC.S ;  /* 0x00000000000073c6 */ /* 0x000e240000000000 */
[----:B0-----:R0:W1:Y:S01]  /*07c0*/  @!UP0 SYNCS.EXCH.64 URZ, [UR6+0xa0], UR4 ;  /* 0x0000a004063f85b2 */ /* 0x0010620008000100 */
[----:B------:R-:W-:Y:S02]  /*07d0*/  @P4 LEA.HI R2, R152, R152, RZ, 0x1 ;  /* 0x0000009898024211 */ /* 0x000fe400078f08ff */
[----:B------:R-:W-:-:S02]  /*07e0*/  ISETP.EQ.AND P1, PT, R5, RZ, P1 ;  /* 0x000000ff0500720c */ /* 0x000fc40000f22270 */
[----:B------:R-:W-:Y:S02]  /*07f0*/  @P4 SHF.R.S32.HI R2, RZ, 0x1, R2 ;  /* 0x00000001ff024819 */ /* 0x000fe40000011402 */
[----:B------:R-:W-:Y:S02]  /*0800*/  ISETP.GE.U32.AND P6, PT, R6, 0x2, PT ;  /* 0x000000020600780c */ /* 0x000fe40003fc6070 */
[----:B------:R-:W-:Y:S02]  /*0810*/  @P4 ISETP.NE.AND P5, PT, R2, R9, PT ;  /* 0x000000090200420c */ /* 0x000fe40003fa5270 */
[----:B------:R-:W-:Y:S02]  /*0820*/  SEL R2, RZ, 0x1, !P0 ;  /* 0x00000001ff027807 */ /* 0x000fe40004000000 */
[----:B------:R-:W-:Y:S02]  /*0830*/  @P4 SEL R23, RZ, 0x1, P5 ;  /* 0x00000001ff174807 */ /* 0x000fe40002800000 */
[----:B------:R-:W-:Y:S01]  /*0840*/  SEL R19, RZ, 0x1, !P1 ;  /* 0x00000001ff137807 */ /* 0x000fe20004800000 */
[----:B------:R0:W2:Y:S01]  /*0850*/  @!UP1 SYNCS.EXCH.64 URZ, [UR6+0xa8], UR4 ;  /* 0x0000a804063f95b2 */ /* 0x0000a20008000100 */
[----:B------:R-:W-:Y:S01]  /*0860*/  LOP3.LUT R23, R23, R2, RZ, 0xc0, !PT ;  /* 0x0000000217177212 */ /* 0x000fe200078ec0ff */
[----:B------:R-:W-:Y:S01]  /*0870*/  NOP ;  /* 0x0000000000007918 */ /* 0x000fe20000000000 */
[----:B------:R-:W-:Y:S01]  /*0880*/  SEL R19, R19, 0x2, P6 ;  /* 0x0000000213137807 */ /* 0x000fe20003000000 */
[----:B------:R-:W-:Y:S06]  /*0890*/  @!P2 BRA `(.L_x_4) ;  /* 0x000000000008a947 */ /* 0x000fec0003800000 */
[----:B-12-4-:R-:W-:Y:S01]  /*08a0*/  UCGABAR_ARV ;  /* 0x00000000000079c7 */ /* 0x016fe20008000000 */
[----:B------:R-:W-:Y:S05]  /*08b0*/  BRA `(.L_x_5) ;  /* 0x0000000000047947 */ /* 0x000fea0003800000 */
.L_x_4:
[----:B-12-4-:R-:W-:Y:S01]  /*08c0*/  NOP ;  /* 0x0000000000007918 */ /* 0x016fe20000000000 */
.L_x_5:
[----:B------:R-:W1:Y:S01]  /*08d0*/  LDC R2, c[0x0][0x65c] ;  /* 0x00019700ff027b82 */ /* 0x000e620000000800 */
[----:B------:R-:W-:Y:S02]  /*08e0*/  IMAD.U32 R8, RZ, RZ, UR8 ;  /* 0x00000008ff087e24 */ /* 0x000fe4000f8e00ff */
[----:B------:R-:W-:Y:S01]  /*08f0*/  IMAD.MOV.U32 R9, RZ, RZ, RZ ;  /* 0x000000ffff097224 */ /* 0x000fe200078e00ff */
[----:B-1----:R-:W-:-:S04]  /*0900*/  ISETP.NE.AND P1, PT, R2, 0x1, PT ;  /* 0x000000010200780c */ /* 0x002fc80003f25270 */
[----:B------:R-:W-:-:S09]  /*0910*/  P2R R5, PR, RZ, 0x2 ;  /* 0x00000002ff057803 */ /* 0x000fd20000000000 */
[----:B------:R-:W1:Y:S01]  /*0920*/  @P1 LDC R17, c[0x0][0x10] ;  /* 0x00000400ff111b82 */ /* 0x000e620000000800 */
[----:B------:R-:W-:Y:S02]  /*0930*/  @P1 IMAD.MOV.U32 R5, RZ, RZ, RZ ;  /* 0x000000ffff051224 */ /* 0x000fe400078e00ff */
[----:B------:R-:W-:-:S05]  /*0940*/  @P1 IMAD.MOV.U32 R13, RZ, RZ, RZ ;  /* 0x000000ffff0d1224 */ /* 0x000fca00078e00ff */
[----:B------:R-:W2:Y:S01]  /*0950*/  @!P1 LDC R11, c[0x0][0xc] ;  /* 0x00000300ff0b9b82 */ /* 0x000ea20000000800 */
[----:B-1----:R-:W-:-:S04]  /*0960*/  @P1 IMAD.WIDE.U32 R16, R17, UR8, R4 ;  /* 0x0000000811101c25 */ /* 0x002fc8000f8e0004 */
[----:B------:R-:W-:Y:S02]  /*0970*/  @P1 IMAD.IADD R17, R17, 0x1, R13 ;  /* 0x0000000111111824 */ /* 0x000fe400078e020d */
[----:B--2---:R-:W-:-:S04]  /*0980*/  @!P1 IMAD.WIDE.U32 R8, R4, R11, R8 ;  /* 0x0000000b04089225 */ /* 0x004fc800078e0008 */
[----:B------:R-:W-:Y:S02]  /*0990*/  @!P1 IMAD.MOV.U32 R16, RZ, RZ, R8 ;  /* 0x000000ffff109224 */ /* 0x000fe400078e0008 */
[----:B------:R-:W-:Y:S01]  /*09a0*/  @!P1 IMAD.MOV.U32 R17, RZ, RZ, R9 ;  /* 0x000000ffff119224 */ /* 0x000fe200078e0009 */
[----:B------:R-:W-:Y:S06]  /*09b0*/  @!P2 BRA `(.L_x_6) ;  /* 0x00000000000ca947 */ /* 0x000fec0003800000 */
[----:B------:R-:W-:Y:S01]  /*09c0*/  UCGABAR_WAIT ;  /* 0x0000000000007dc7 */ /* 0x000fe20008000000 */
[----:B------:R-:W-:Y:S01]  /*09d0*/  CCTL.IVALL ;  /* 0x00000000ff00798f */ /* 0x000fe20002000000 */
[----:B------:R-:W-:Y:S05]  /*09e0*/  BRA `(.L_x_7) ;  /* 0x0000000000047947 */ /* 0x000fea0003800000 */
.L_x_6:
[----:B------:R-:W-:Y:S06]  /*09f0*/  BAR.SYNC.DEFER_BLOCKING 0x0 ;  /* 0x0000000000007b1d */ /* 0x000fec0000010000 */
.L_x_7:
[----:B------:R-:W-:Y:S05]  /*0a00*/  @!P3 BRA `(.L_x_8) ;  /* 0x00000080004cb947 */ /* 0x000fea0003800000 */
[----:B------:R-:W-:-:S13]  /*0a10*/  ISETP.GT.U32.AND P0, PT, R6, 0x1, PT ;  /* 0x000000010600780c */ /* 0x000fda0003f04070 */
[----:B0-----:R-:W-:Y:S05]  /*0a20*/  @P0 EXIT ;  /* 0x000000000000094d */ /* 0x001fea0003800000 */
[----:B------:R-:W-:Y:S01]  /*0a30*/  ULDC.64 UR4, c[0x0][0x650] ;  /* 0x0001940000047ab9 */ /* 0x000fe20000000a00 */
[----:B------:R-:W-:Y:S01]  /*0a40*/  PRMT R0, RZ, 0x7610, R0 ;  /* 0x00007610ff007816 */ /* 0x000fe20000000000 */
[----:B------:R-:W-:Y:S01]  /*0a50*/  IMAD.MOV.U32 R154, RZ, RZ, -0x1 ;  /* 0xffffffffff9a7424 */ /* 0x000fe200078e00ff */
[----:B------:R-:W-:Y:S01]  /*0a60*/  ISETP.GE.U32.AND P0, PT, R16, UR4, PT ;  /* 0x0000000410007c0c */ /* 0x000fe2000bf06070 */
[----:B------:R-:W-:Y:S02]  /*0a70*/  IMAD.MOV.U32 R153, RZ, RZ, -0x1 ;  /* 0xffffffffff997424 */ /* 0x000fe400078e00ff */
[----:B------:R-:W-:Y:S01]  /*0a80*/  IMAD.MOV.U32 R22, RZ, RZ, -0x1 ;  /* 0xffffffffff167424 */ /* 0x000fe200078e00ff */
[----:B------:R-:W-:-:S13]  /*0a90*/  ISETP.GE.U32.AND.EX P0, PT, R17, UR5, PT, P0 ;  /* 0x0000000511007c0c */ /* 0x000fda000bf06100 */
[----:B------:R-:W-:Y:S05]  /*0aa0*/  @P0 BRA `(.L_x_9) ;  /* 0x00000004002c0947 */ /* 0x000fea0003800000 */
[----:B------:R-:W0:Y:S01]  /*0ab0*/  LDC.64 R24, c[0x0][0x628] ;  /* 0x00018a00ff187b82 */ /* 0x000e220000000a00 */
[----:B------:R-:W-:Y:S02]  /*0ac0*/  IMAD.MOV.U32 R8, RZ, RZ, R16 ;  /* 0x000000ffff087224 */ /* 0x000fe400078e0010 */
[----:B------:R-:W-:-:S05]  /*0ad0*/  IMAD.MOV.U32 R9, RZ, RZ, R17 ;  /* 0x000000ffff097224 */ /* 0x000fca00078e0011 */
[----:B------:R-:W1:Y:S08]  /*0ae0*/  LDC R0, c[0x0][0x630] ;  /* 0x00018c00ff007b82 */ /* 0x000e700000000800 */
[----:B------:R-:W2:Y:S01]  /*0af0*/  LDC.64 R26, c[0x0][0x620] ;  /* 0x00018800ff1a7b82 */ /* 0x000ea20000000a00 */
[----:B0-----:R-:W-:-:S04]  /*0b00*/  ISETP.NE.U32.AND P0, PT, R24, RZ, PT ;  /* 0x000000ff1800720c */ /* 0x001fc80003f05070 */
[----:B------:R-:W-:-:S13]  /*0b10*/  ISETP.NE.AND.EX P0, PT, R25, RZ, PT, P0 ;  /* 0x000000ff1900720c */ /* 0x000fda0003f05300 */
[----:B-12---:R-:W-:Y:S05]  /*0b20*/  @!P0 BRA `(.L_x_10) ;  /* 0x0000000000288947 */ /* 0x006fea0003800000 */
[----:B------:R-:W0:Y:S02]  /*0b30*/  LDC R13, c[0x0][0x634] ;  /* 0x00018d00ff0d7b82 */ /* 0x000e240000000800 */
[----:B0-----:R-:W-:-:S05]  /*0b40*/  IADD3 R13, P0, R16, R13, RZ ;  /* 0x0000000d100d7210 */ /* 0x001fca0007f1e0ff */
[----:B------:R-:W-:-:S04]  /*0b50*/  IMAD.X R15, RZ, RZ, R17, P0 ;  /* 0x000000ffff0f7224 */ /* 0x000fc800000e0611 */
[----:B------:R-:W-:-:S04]  /*0b60*/  IMAD.WIDE.U32 R8, R15, R24, RZ ;  /* 0x000000180f087225 */ /* 0x000fc800078e00ff */
[----:B------:R-:W-:-:S04]  /*0b70*/  IMAD.WIDE.U32 R10, P0, R13, R25, R8 ;  /* 0x000000190d0a7225 */ /* 0x000fc80007800008 */
[----:B------:R-:W-:-:S04]  /*0b80*/  IMAD.WIDE.U32 R8, R13, R24, RZ ;  /* 0x000000180d087225 */ /* 0x000fc800078e00ff */
[----:B------:R-:W-:Y:S01]  /*0b90*/  IMAD.X R13, RZ, RZ, RZ, P0 ;  /* 0x000000ffff0d7224 */ /* 0x000fe200000e06ff */
[----:B------:R-:W-:Y:S01]  /*0ba0*/  IADD3 RZ, P0, R9, R10, RZ ;  /* 0x0000000a09ff7210 */ /* 0x000fe20007f1e0ff */
[----:B------:R-:W-:-:S04]  /*0bb0*/  IMAD.MOV.U32 R12, RZ, RZ, R11 ;  /* 0x000000ffff0c7224 */ /* 0x000fc800078e000b */
[----:B------:R-:W-:-:S08]  /*0bc0*/  IMAD.WIDE.U32.X R8, R15, R25, R12, P0 ;  /* 0x000000190f087225 */ /* 0x000fd000000e040c */
.L_x_10:
[----:B------:R-:W0:Y:S01]  /*0bd0*/  LDC.64 R24, c[0x0][0x640] ;  /* 0x00019000ff187b82 */ /* 0x000e220000000a00 */
[-CC-:B------:R-:W-:Y:S01]  /*0be0*/  SHF.R.U64 R28, R8, R0.reuse, R9.reuse ;  /* 0x00000000081c7219 */ /* 0x180fe20000001209 */
[----:B------:R-:W-:Y:S01]  /*0bf0*/  IMAD R30, R7, R21, R4 ;  /* 0x00000015071e7224 */ /* 0x000fe200078e0204 */
[----:B------:R-:W-:Y:S01]  /*0c00*/  SHF.R.U32.HI R0, RZ, R0, R9 ;  /* 0x00000000ff007219 */ /* 0x000fe20000011609 */
[----:B------:R-:W-:Y:S01]  /*0c10*/  IMAD.MOV.U32 R21, RZ, RZ, 0x1 ;  /* 0x00000001ff157424 */ /* 0x000fe200078e00ff */
[----:B------:R-:W-:-:S03]  /*0c20*/  IADD3 R5, P0, RZ, -R28, RZ ;  /* 0x8000001cff057210 */ /* 0x000fc60007f1e0ff */
[----:B------:R-:W1:Y:S02]  /*0c30*/  LDC R6, c[0x0][0x618] ;  /* 0x00018600ff067b82 */ /* 0x000e640000000800 */
[----:B------:R-:W-:-:S04]  /*0c40*/  IMAD.X R9, RZ, RZ, ~R0, P0 ;  /* 0x000000ffff097224 */ /* 0x000fc800000e0e00 */
[-C--:B------:R-:W-:Y:S02]  /*0c50*/  IMAD R0, R9, R26.reuse, RZ ;  /* 0x0000001a09007224 */ /* 0x080fe400078e02ff */
[----:B------:R-:W2:Y:S01]  /*0c60*/  LDC R11, c[0x0][0x608] ;  /* 0x00018200ff0b7b82 */ /* 0x000ea20000000800 */
[----:B------:R-:W-:-:S04]  /*0c70*/  IMAD.WIDE.U32 R8, R5, R26, R16 ;  /* 0x0000001a05087225 */ /* 0x000fc800078e0010 */
[----:B------:R-:W-:-:S03]  /*0c80*/  IMAD R5, R5, R27, R0 ;  /* 0x0000001b05057224 */ /* 0x000fc600078e0200 */
[----:B------:R-:W3:Y:S01]  /*0c90*/  LDC R12, c[0x0][0x658] ;  /* 0x00019600ff0c7b82 */ /* 0x000ee20000000800 */
[----:B0-----:R-:W-:Y:S01]  /*0ca0*/  ISETP.NE.U32.AND P0, PT, R24, RZ, PT ;  /* 0x000000ff1800720c */ /* 0x001fe20003f05070 */
[----:B------:R-:W-:Y:S02]  /*0cb0*/  IMAD.IADD R5, R9, 0x1, R5 ;  /* 0x0000000109057824 */ /* 0x000fe400078e0205 */
[----:B------:R-:W-:Y:S01]  /*0cc0*/  IMAD.MOV.U32 R9, RZ, RZ, -0x1 ;  /* 0xffffffffff097424 */ /* 0x000fe200078e00ff */
[----:B------:R-:W-:-:S03]  /*0cd0*/  ISETP.NE.AND.EX P0, PT, R25, RZ, PT, P0 ;  /* 0x000000ff1900720c */ /* 0x000fc60003f05300 */
[----:B------:R-:W0:Y:S01]  /*0ce0*/  LDC R15, c[0x0][0x600] ;  /* 0x00018000ff0f7b82 */ /* 0x000e220000000800 */
[-CC-:B-1----:R-:W-:Y:S02]  /*0cf0*/  SHF.R.U64 R13, R8, R6.reuse, R5.reuse ;  /* 0x00000006080d7219 */ /* 0x182fe40000001205 */
[----:B------:R-:W-:-:S05]  /*0d00*/  SHF.R.U32.HI R0, RZ, R6, R5 ;  /* 0x00000006ff007219 */ /* 0x000fca0000011605 */
[----:B------:R-:W1:Y:S01]  /*0d10*/  LDC R14, c[0x0][0x648] ;  /* 0x00019200ff0e7b82 */ /* 0x000e620000000800 */
[-CC-:B--2---:R-:W-:Y:S02]  /*0d20*/  SHF.R.U64 R27, R13, R11.reuse, R0.reuse ;  /* 0x0000000b0d1b7219 */ /* 0x184fe40000001200 */
[----:B------:R-:W-:-:S05]  /*0d30*/  SHF.R.U32.HI R5, RZ, R11, R0 ;  /* 0x0000000bff057219 */ /* 0x000fca0000011600 */
[----:B------:R-:W2:Y:S01]  /*0d40*/  LDC R20, c[0x0][0x638] ;  /* 0x00018e00ff147b82 */ /* 0x000ea20000000800 */
[-CC-:B---3--:R-:W-:Y:S02]  /*0d50*/  SHF.R.U64 R26, R27, R12.reuse, R5.reuse ;  /* 0x0000000c1b1a7219 */ /* 0x188fe40000001205 */
[-C--:B------:R-:W-:Y:S02]  /*0d60*/  SHF.L.U32 R0, R9, R12.reuse, RZ ;  /* 0x0000000c09007219 */ /* 0x080fe400000006ff */
[----:B------:R-:W-:Y:S01]  /*0d70*/  SHF.R.U32.HI R5, RZ, R12, R5 ;  /* 0x0000000cff057219 */ /* 0x000fe20000011605 */
[----:B------:R-:W-:Y:S01]  /*0d80*/  IMAD.MOV.U32 R4, RZ, RZ, R26 ;  /* 0x000000ffff047224 */ /* 0x000fe200078e001a */
[----:B------:R-:W-:Y:S01]  /*0d90*/  LOP3.LUT R10, RZ, R0, RZ, 0x33, !PT ;  /* 0x00000000ff0a7212 */ /* 0x000fe200078e33ff */
[----:B------:R-:W3:Y:S01]  /*0da0*/  LDC R22, c[0x0][0x610] ;  /* 0x00018400ff167b82 */ /* 0x000ee20000000800 */
[----:B------:R-:W-:Y:S05]  /*0db0*/  @!P0 BRA `(.L_x_11) ;  /* 0x0000000000288947 */ /* 0x000fea0003800000 */
[----:B------:R-:W4:Y:S02]  /*0dc0*/  LDC R9, c[0x0][0x64c] ;  /* 0x00019300ff097b82 */ /* 0x000f240000000800 */
[----:B----4-:R-:W-:-:S05]  /*0dd0*/  IADD3 R9, P0, R26, R9, RZ ;  /* 0x000000091a097210 */ /* 0x010fca0007f1e0ff */
        /* <DEDUP_REMOVED lines=8> */
.L_x_11:
[----:B-1----:R-:W-:Y:S01]  /*0e60*/  SHF.R.U64 R4, R4, R14, R5 ;  /* 0x0000000e04047219 */ /* 0x002fe20000001205 */
[----:B0-----:R-:W-:Y:S01]  /*0e70*/  VIADD R6, R15, 0xffffffff ;  /* 0xffffffff0f067836 */ /* 0x001fe20000000000 */
[----:B------:R-:W-:Y:S02]  /*0e80*/  SHF.L.U32 R0, R21, R12, RZ ;  /* 0x0000000c15007219 */ /* 0x000fe400000006ff */
[----:B------:R-:W-:Y:S01]  /*0e90*/  LOP3.LUT R5, R27, R10, RZ, 0xc0, !PT ;  /* 0x0000000a1b057212 */ /* 0x000fe200078ec0ff */
[----:B------:R-:W-:Y:S01]  /*0ea0*/  IMAD.MOV R7, RZ, RZ, -R4 ;  /* 0x000000ffff077224 */ /* 0x000fe200078e0a04 */
[----:B------:R-:W-:Y:S02]  /*0eb0*/  SEL R3, R3, R30, !P1 ;  /* 0x0000001e03037207 */ /* 0x000fe40004800000 */
[----:B------:R-:W-:Y:S01]  /*0ec0*/  LOP3.LUT R6, R13, R6, RZ, 0xc0, !PT ;  /* 0x000000060d067212 */ /* 0x000fe200078ec0ff */
[----:B------:R-:W-:Y:S02]  /*0ed0*/  IMAD R4, R0, R4, R5 ;  /* 0x0000000400047224 */ /* 0x000fe400078e0205 */
[----:B--2---:R-:W-:-:S02]  /*0ee0*/  IMAD R0, R7, R20, R26 ;  /* 0x0000001407007224 */ /* 0x004fc400078e021a */
[----:B---3--:R-:W-:Y:S02]  /*0ef0*/  IMAD R3, R4, R22, R3 ;  /* 0x0000001604037224 */ /* 0x008fe400078e0203 */
[----:B------:R-:W-:Y:S02]  /*0f00*/  IMAD R154, R0, R15, R6 ;  /* 0x0000000f009a7224 */ /* 0x000fe400078e0206 */
[----:B------:R-:W-:Y:S02]  /*0f10*/  IMAD.MOV.U32 R4, RZ, RZ, 0x1 ;  /* 0x00000001ff047424 */ /* 0x000fe400078e00ff */
[----:B------:R-:W-:Y:S01]  /*0f20*/  IMAD.MOV.U32 R22, RZ, RZ, R28 ;  /* 0x000000ffff167224 */ /* 0x000fe200078e001c */
[----:B------:R-:W-:Y:S02]  /*0f30*/  SEL R153, R154, R3, !P1 ;  /* 0x000000039a997207 */ /* 0x000fe40004800000 */
[----:B------:R-:W-:Y:S02]  /*0f40*/  PRMT R0, R4, 0x7610, R0 ;  /* 0x0000761004007816 */ /* 0x000fe40000000000 */
[----:B------:R-:W-:-:S07]  /*0f50*/  SEL R154, R3, R154, !P1 ;  /* 0x0000009a039a7207 */ /* 0x000fce0004800000 */
.L_x_9:
[----:B------:R-:W-:-:S08]  /*0f60*/  NOP ;  /* 0x0000000000007918 */ /* 0x000fd00000000000 */
[----:B------:R-:W0:Y:S02]  /*0f70*/  USETMAXREG.TRY_ALLOC.CTAPOOL UP0, 0xe8 ;  /* 0x000000e8000079c8 */ /* 0x000e240008000600 */
[----:B0-----:R-:W-:-:S13]  /*0f80*/  PLOP3.LUT P0, PT, PT, PT, UP0, 0x80, 0x0 ;  /* 0x000000000000781c */ /* 0x001fda0003f0f008 */
[----:B------:R-:W-:Y:S05]  /*0f90*/  @!P0 BRA `(.L_x_9) ;  /* 0xfffffffc00f08947 */ /* 0x000fea000383ffff */
[----:B------:R-:W-:Y:S01]  /*0fa0*/  ULDC.64 UR4, c[0x0][0x598] ;  /* 0x0001660000047ab9 */ /* 0x000fe20000000a00 */
[----:B------:R-:W-:Y:S01]  /*0fb0*/  ULDC.64 UR36, c[0x0][0x208] ;  /* 0x0000820000247ab9 */ /* 0x000fe20000000a00 */
[----:B------:R-:W-:-:S04]  /*0fc0*/  ISETP.NE.U32.AND P0, PT, RZ, UR4, PT ;  /* 0x00000004ff007c0c */ /* 0x000fc8000bf05070 */
[----:B------:R-:W-:-:S13]  /*0fd0*/  ISETP.NE.AND.EX P0, PT, RZ, UR5, PT, P0 ;  /* 0x00000005ff007c0c */ /* 0x000fda000bf05300 */
[----:B------:R-:W-:Y:S05]  /*0fe0*/  @!P0 BRA `(.L_x_12) ;  /* 0x00000000001c8947 */ /* 0x000fea0003800000 */
[----:B------:R-:W0:Y:S02]  /*0ff0*/  LDC.64 R4, c[0x0][0x598] ;  /* 0x00016600ff047b82 */ /* 0x000e240000000a00 */
[----:B0-----:R-:W2:Y:S02]  /*1000*/  LDG.E.64 R4, desc[UR36][R4.64] ;  /* 0x0000002404047981 */ /* 0x001ea4000c1e1b00 */
[----:B--2---:R-:W-:-:S04]  /*1010*/  ISETP.NE.U32.AND P0, PT, R4, RZ, PT ;  /* 0x000000ff0400720c */ /* 0x004fc80003f05070 */
[----:B------:R-:W-:-:S13]  /*1020*/  ISETP.NE.AND.EX P0, PT, R5, RZ, PT, P0 ;  /* 0x000000ff0500720c */ /* 0x000fda0003f05300 */
[----:B------:R-:W-:Y:S05]  /*1030*/  @!P0 BRA `(.L_x_12) ;  /* 0x0000000000088947 */ /* 0x000fea0003800000 */
[----:B------:R0:W5:Y:S01]  /*1040*/  LD.E R155, desc[UR36][R4.64] ;  /* 0x00000024049b7980 */ /* 0x000162000c101900 */
[----:B------:R-:W-:Y:S05]  /*1050*/  BRA `(.L_x_13) ;  /* 0x0000000000247947 */ /* 0x000fea0003800000 */
.L_x_12:
[----:B------:R-:W-:Y:S02]  /*1060*/  ULDC.64 UR4, c[0x0][0x588] ;  /* 0x0001620000047ab9 */ /* 0x000fe40000000a00 */
[----:B------:R-:W-:-:S04]  /*1070*/  ISETP.NE.U32.AND P0, PT, RZ, UR4, PT ;  /* 0x00000004ff007c0c */ /* 0x000fc8000bf05070 */
[----:B------:R-:W-:-:S13]  /*1080*/  ISETP.NE.AND.EX P0, PT, RZ, UR5, PT, P0 ;  /* 0x00000005ff007c0c */ /* 0x000fda000bf05300 */
[----:B------:R-:W-:Y:S05]  /*1090*/  @!P0 BRA `(.L_x_14) ;  /* 0x00000000000c8947 */ /* 0x000fea0003800000 */
[----:B------:R-:W0:Y:S02]  /*10a0*/  LDC.64 R4, c[0x0][0x588] ;  /* 0x00016200ff047b82 */ /* 0x000e240000000a00 */
[----:B0-----:R1:W5:Y:S01]  /*10b0*/  LDG.E R155, desc[UR36][R4.64] ;  /* 0x00000024049b7981 */ /* 0x001362000c1e1900 */
[----:B------:R-:W-:Y:S05]  /*10c0*/  BRA `(.L_x_13) ;  /* 0x0000000000087947 */ /* 0x000fea0003800000 */
.L_x_14:
[----:B------:R-:W-:Y:S02]  /*10d0*/  ULDC UR4, c[0x0][0x580] ;  /* 0x0001600000047ab9 */ /* 0x000fe40000000800 */
[----:B------:R-:W-:-:S07]  /*10e0*/  IMAD.U32 R155, RZ, RZ, UR4 ;  /* 0x00000004ff9b7e24 */ /* 0x000fce000f8e00ff */
.L_x_13:
[----:B------:R-:W-:Y:S02]  /*10f0*/  ULDC.64 UR4, c[0x0][0x5a0] ;  /* 0x0001680000047ab9 */ /* 0x000fe40000000a00 */
[----:B------:R-:W-:-:S04]  /*1100*/  ISETP.NE.U32.AND P0, PT, RZ, UR4, PT ;  /* 0x00000004ff007c0c */ /* 0x000fc8000bf05070 */
[----:B------:R-:W-:-:S13]  /*1110*/  ISETP.NE.AND.EX P0, PT, RZ, UR5, PT, P0 ;  /* 0x00000005ff007c0c */ /* 0x000fda000bf05300 */
[----:B------:R-:W-:Y:S05]  /*1120*/  @!P0 BRA `(.L_x_15) ;  /* 0x00000000001c8947 */ /* 0x000fea0003800000 */
[----:B01----:R-:W0:Y:S02]  /*1130*/  LDC.64 R4, c[0x0][0x5a0] ;  /* 0x00016800ff047b82 */ /* 0x003e240000000a00 */
[----:B0-----:R-:W2:Y:S02]  /*1140*/  LDG.E.64 R4, desc[UR36][R4.64] ;  /* 0x0000002404047981 */ /* 0x001ea4000c1e1b00 */
[----:B--2---:R-:W-:-:S04]  /*1150*/  ISETP.NE.U32.AND P0, PT, R4, RZ, PT ;  /* 0x000000ff0400720c */ /* 0x004fc80003f05070 */
[----:B------:R-:W-:-:S13]  /*1160*/  ISETP.NE.AND.EX P0, PT, R5, RZ, PT, P0 ;  /* 0x000000ff0500720c */ /* 0x000fda0003f05300 */
[----:B------:R-:W-:Y:S05]  /*1170*/  @!P0 BRA `(.L_x_15) ;  /* 0x0000000000088947 */ /* 0x000fea0003800000 */
[----:B------:R0:W5:Y:S01]  /*1180*/  LD.E R156, desc[UR36][R4.64] ;  /* 0x00000024049c7980 */ /* 0x000162000c101900 */
[----:B------:R-:W-:Y:S05]  /*1190*/  BRA `(.L_x_16) ;  /* 0x0000000000247947 */ /* 0x000fea0003800000 */
.L_x_15:
[----:B------:R-:W-:Y:S02]  /*11a0*/  ULDC.64 UR4, c[0x0][0x590] ;  /* 0x0001640000047ab9 */ /* 0x000fe40000000a00 */
[----:B------:R-:W-:-:S04]  /*11b0*/  ISETP.NE.U32.AND P0, PT, RZ, UR4, PT ;  /* 0x00000004ff007c0c */ /* 0x000fc8000bf05070 */
[----:B------:R-:W-:-:S13]  /*11c0*/  ISETP.NE.AND.EX P0, PT, RZ, UR5, PT, P0 ;  /* 0x00000005ff007c0c */ /* 0x000fda000bf05300 */
[----:B------:R-:W-:Y:S05]  /*11d0*/  @!P0 BRA `(.L_x_17) ;  /* 0x00000000000c8947 */ /* 0x000fea0003800000 */
[----:B------:R-:W2:Y:S02]  /*11e0*/  LDC.64 R156, c[0x0][0x590] ;  /* 0x00016400ff9c7b82 */ /* 0x000ea40000000a00 */
[----:B--2---:R2:W5:Y:S01]  /*11f0*/  LDG.E R156, desc[UR36][R156.64] ;  /* 0x000000249c9c7981 */ /* 0x004562000c1e1900 */
[----:B------:R-:W-:Y:S05]  /*1200*/  BRA `(.L_x_16) ;  /* 0x0000000000087947 */ /* 0x000fea0003800000 */
.L_x_17:
[----:B------:R-:W-:Y:S02]  /*1210*/  ULDC UR4, c[0x0][0x584] ;  /* 0x0001610000047ab9 */ /* 0x000fe40000000800 */
[----:B------:R-:W-:-:S07]  /*1220*/  IMAD.U32 R156, RZ, RZ, UR4 ;  /* 0x00000004ff9c7e24 */ /* 0x000fce000f8e00ff */
.L_x_16:
[----:B------:R-:W-:-:S13]  /*1230*/  LOP3.LUT P0, RZ, R0, 0xff, RZ, 0xc0, !PT ;  /* 0x000000ff00ff7812 */ /* 0x000fda000780c0ff */
[----:B------:R-:W-:Y:S05]  /*1240*/  @!P0 EXIT ;  /* 0x000000000000894d */ /* 0x000fea0003800000 */
[----:B------:R-:W-:Y:S01]  /*1250*/  ULDC UR4, c[0x0][0x28c] ;  /* 0x0000a30000047ab9 */ /* 0x000fe20000000800 */
[----:B------:R-:W-:Y:S01]  /*1260*/  UMOV UR38, URZ ;  /* 0x0000003f00267c82 */ /* 0x000fe20008000000 */
[----:B------:R-:W-:Y:S01]  /*1270*/  UIADD3 UR4, UR4, 0x3f, URZ ;  /* 0x0000003f04047890 */ /* 0x000fe2000fffe03f */
[----:B------:R-:W-:-:S03]  /*1280*/  UMOV UR39, URZ ;  /* 0x0000003f00277c82 */ /* 0x000fc60008000000 */
[----:B------:R-:W-:-:S04]  /*1290*/  USHF.R.S32.HI UR5, URZ, 0x1f, UR4 ;  /* 0x0000001f3f057899 */ /* 0x000fc80008011404 */
[----:B------:R-:W-:-:S04]  /*12a0*/  ULEA.HI UR5, UR5, UR4, URZ, 0x6 ;  /* 0x0000000405057291 */ /* 0x000fc8000f8f303f */
[----:B------:R-:W-:-:S12]  /*12b0*/  USHF.R.S32.HI UR40, URZ, 0x6, UR5 ;  /* 0x000000063f287899 */ /* 0x000fd80008011405 */
.L_x_297:
[----:B------:R-:W-:Y:S01]  /*12c0*/  LOP3.LUT R0, R18, 0x80, RZ, 0xc0, !PT ;  /* 0x0000008012007812 */ /* 0x000fe200078ec0ff */
[----:B------:R-:W3:Y:S01]  /*12d0*/  S2UR UR7, SR_CgaCtaId ;  /* 0x00000000000779c3 */ /* 0x000ee20000008800 */
[----:B------:R-:W-:Y:S02]  /*12e0*/  UMOV UR6, 0x400 ;  /* 0x0000040000067882 */ /* 0x000fe40000000000 */
[----:B------:R-:W-:-:S06]  /*12f0*/  SHF.R.U32.HI R0, RZ, 0x7, R0 ;  /* 0x00000007ff007819 */ /* 0x000fcc0000011600 */
[----:B----4-:R-:W4:Y:S01]  /*1300*/  SHFL.IDX PT, R0, R0, RZ, 0x1f ;  /* 0x00001fff00007589 */ /* 0x010f2200000e0000 */
[----:B---3--:R-:W-:Y:S01]  /*1310*/  ULEA UR6, UR7, UR6, 0x18 ;  /* 0x0000000607067291 */ /* 0x008fe2000f8ec03f */
[----:B----4-:R-:W-:-:S13]  /*1320*/  R2UR UR4, R0 ;  /* 0x00000000000472ca */ /* 0x010fda00000e0000 */
[----:B------:R-:W-:-:S04]  /*1330*/  ULEA.HI UR5, UR4, UR4, URZ, 0x1 ;  /* 0x0000000404057291 */ /* 0x000fc8000f8f083f */
[----:B------:R-:W-:-:S04]  /*1340*/  ULOP3.LUT UR5, UR5, 0xffffe, URZ, 0xc0, !UPT ;  /* 0x000ffffe05057892 */ /* 0x000fc8000f8ec03f */
[----:B------:R-:W-:-:S03]  /*1350*/  UIADD3 UR5, UR4, -UR5, URZ ;  /* 0x8000000504057290 */ /* 0x000fc6000fffe03f */
[----:B------:R-:W-:Y:S01]  /*1360*/  ULDC UR4, c[0x0][0x28c] ;  /* 0x0000a30000047ab9 */ /* 0x000fe20000000800 */
[----:B------:R-:W-:Y:S01]  /*1370*/  ULEA UR5, UR5, UR6, 0xc ;  /* 0x0000000605057291 */ /* 0x000fe2000f8e603f */
[----:B------:R-:W-:-:S03]  /*1380*/  ISETP.LT.AND P0, PT, RZ, UR4, PT ;  /* 0x00000004ff007c0c */ /* 0x000fc6000bf01270 */
[----:B------:R-:W-:-:S04]  /*1390*/  UIADD3 UR5, UR5, 0x180, URZ ;  /* 0x0000018005057890 */ /* 0x000fc8000fffe03f */
[----:B------:R-:W-:-:S04]  /*13a0*/  USHF.R.U32.HI UR5, URZ, 0x4, UR5 ;  /* 0x000000043f057899 */ /* 0x000fc80008011605 */
[----:B------:R-:W-:-:S04]  /*13b0*/  ULOP3.LUT UR5, UR5, 0x3fff, URZ, 0xc0, !UPT ;  /* 0x00003fff05057892 */ /* 0x000fc8000f8ec03f */
[----:B------:R-:W-:Y:S01]  /*13c0*/  ULOP3.LUT UR41, UR5, 0x10000, URZ, 0xfc, !UPT ;  /* 0x0001000005297892 */ /* 0x000fe2000f8efc3f */
[----:B01----:R-:W-:Y:S11]  /*13d0*/  @P0 BRA `(.L_x_18) ;  /* 0x0000000000400947 */ /* 0x003ff60003800000 */
[----:B------:R-:W-:Y:S01]  /*13e0*/  MOV R0, 0x0 ;  /* 0x0000000000007802 */ /* 0x000fe20000000f00 */
[----:B------:R-:W-:Y:S01]  /*13f0*/  ULDC.64 UR4, c[0x4][0x68] ;  /* 0x01001a0000047ab9 */ /* 0x000fe20000000a00 */
[----:B------:R-:W-:Y:S01]  /*1400*/  ULDC.64 UR6, c[0x4][0x8] ;  /* 0x0100020000067ab9 */ /* 0x000fe20000000a00 */
[----:B01----:R-:W-:Y:S01]  /*1410*/  IMAD.U32 R4, RZ, RZ, UR4 ;  /* 0x00000004ff047e24 */ /* 0x003fe2000f8e00ff */
[----:B------:R0:W1:Y:S01]  /*1420*/  LDC.64 R14, c[0x4][R0] ;  /* 0x01000000000e7b82 */ /* 0x0000620000000a00 */
[----:B------:R-:W-:Y:S01]  /*1430*/  IMAD.U32 R5, RZ, RZ, UR5 ;  /* 0x00000005ff057e24 */ /* 0x000fe2000f8e00ff */
[----:B------:R-:W-:Y:S01]  /*1440*/  ULDC.64 UR4, c[0x4][0x70] ;  /* 0x01001c0000047ab9 */ /* 0x000fe20000000a00 */
[----:B------:R-:W-:Y:S02]  /*1450*/  IMAD.U32 R10, RZ, RZ, UR6 ;  /* 0x00000006ff0a7e24 */ /* 0x000fe4000f8e00ff */
[----:B------:R-:W-:Y:S02]  /*1460*/  IMAD.U32 R6, RZ, RZ, UR4 ;  /* 0x00000004ff067e24 */ /* 0x000fe4000f8e00ff */
[----:B------:R-:W-:-:S02]  /*1470*/  IMAD.U32 R7, RZ, RZ, UR5 ;  /* 0x00000005ff077e24 */ /* 0x000fc4000f8e00ff */
[----:B------:R-:W-:Y:S02]  /*1480*/  IMAD.U32 R11, RZ, RZ, UR7 ;  /* 0x00000007ff0b7e24 */ /* 0x000fe4000f8e00ff */
[----:B------:R-:W-:Y:S02]  /*1490*/  IMAD.MOV.U32 R8, RZ, RZ, 0x1e1 ;  /* 0x000001e1ff087424 */ /* 0x000fe400078e00ff */
[----:B------:R-:W-:Y:S02]  /*14a0*/  IMAD.MOV.U32 R12, RZ, RZ, 0x1 ;  /* 0x00000001ff0c7424 */ /* 0x000fe400078e00ff */
[----:B0-----:R-:W-:-:S07]  /*14b0*/  IMAD.MOV.U32 R13, RZ, RZ, RZ ;  /* 0x000000ffff0d7224 */ /* 0x001fce00078e00ff */
[----:B------:R-:W-:-:S07]  /*14c0*/  LEPC R20, `(.L_x_18) ;  /* 0x000000001014794e */ /* 0x000fce0000000000 */
[----:B-12--5:R-:W-:Y:S05]  /*14d0*/  CALL.ABS.NOINC R14 ;  /* 0x000000000e007343 */ /* 0x026fea0003c00000 */
.L_x_18:
[----:B------:R-:W-:-:S04]  /*14e0*/  LOP3.LUT R0, R19, 0x1, RZ, 0xfc, !PT ;  /* 0x0000000113007812 */ /* 0x000fc800078efcff */
[----:B------:R-:W-:-:S13]  /*14f0*/  ISETP.NE.AND P0, PT, R0, 0x3, PT ;  /* 0x000000030000780c */ /* 0x000fda0003f05270 */
[----:B------:R-:W-:Y:S05]  /*1500*/  @!P0 BRA `(.L_x_19) ;  /* 0x0000000000048947 */ /* 0x000fea0003800000 */
[----:B------:R-:W-:Y:S01]  /*1510*/  BPT.TRAP 0x1 ;  /* 0x000000040000795c */ /* 0x000fe20000300000 */
.L_x_19:
[----:B------:R-:W3:Y:S01]  /*1520*/  S2UR UR5, SR_CgaCtaId ;  /* 0x00000000000579c3 */ /* 0x000ee20000008800 */
[----:B------:R-:W-:Y:S01]  /*1530*/  UMOV UR4, 0x400 ;  /* 0x0000040000047882 */ /* 0x000fe20000000000 */
[----:B------:R-:W-:Y:S02]  /*1540*/  IMAD.U32 R0, RZ, RZ, UR38 ;  /* 0x00000026ff007e24 */ /* 0x000fe4000f8e00ff */
[----:B------:R-:W-:-:S03]  /*1550*/  IMAD.U32 R3, RZ, RZ, UR39 ;  /* 0x00000027ff037e24 */ /* 0x000fc6000f8e00ff */
[----:B------:R-:W-:Y:S01]  /*1560*/  SHF.L.U32 R0, R0, 0x1f, RZ ;  /* 0x0000001f00007819 */ /* 0x000fe200000006ff */
[----:B---3--:R-:W-:-:S06]  /*1570*/  ULEA UR4, UR5, UR4, 0x18 ;  /* 0x0000000405047291 */ /* 0x008fcc000f8ec03f */
[----:B------:R-:W-:-:S04]  /*1580*/  IMAD.U32 R6, RZ, RZ, UR4 ;  /* 0x00000004ff067e24 */ /* 0x000fc8000f8e00ff */
[----:B------:R-:W-:-:S04]  /*1590*/  IMAD R3, R3, 0x8, R6 ;  /* 0x0000000803037824 */ /* 0x000fc800078e0206 */
[----:B------:R3:W4:Y:S01]  /*15a0*/  SYNCS.PHASECHK.TRANS64.TRYWAIT P1, [R3+URZ], R0 ;  /* 0x00000000030075a7 */ /* 0x000722000802017f */
[----:B------:R-:W-:Y:S05]  /*15b0*/  @!P0 BRA `(.L_x_20) ;  /* 0x0000000000048947 */ /* 0x000fea0003800000 */
[----:B------:R-:W-:Y:S01]  /*15c0*/  BPT.TRAP 0x1 ;  /* 0x000000040000795c */ /* 0x000fe20000300000 */
.L_x_20:
[----:B----4-:R-:W-:Y:S05]  /*15d0*/  @P1 BRA `(.L_x_21) ;  /* 0x0000000000081947 */ /* 0x010fea0003800000 */
[----:B------:R-:W4:Y:S02]  /*15e0*/  SYNCS.PHASECHK.TRANS64.TRYWAIT P1, [R3+URZ], R0 ;  /* 0x00000000030075a7 */ /* 0x000f24000802017f */
[----:B----4-:R-:W-:Y:S05]  /*15f0*/  @!P1 BRA `(.L_x_22) ;  /* 0x0000008c00a49947 */ /* 0x010fea0003800000 */
.L_x_21:
[----:B------:R-:W-:-:S04]  /*1600*/  UISETP.LT.AND UP0, UPT, UR40, 0x1, UPT ;  /* 0x000000012800788c */ /* 0x000fc8000bf01270 */
[----:B------:R-:W-:-:S06]  /*1610*/  USEL UR4, UR40, 0x1, UP0 ;  /* 0x0000000128047887 */ /* 0x000fcc0008000000 */
[----:B---34-:R-:W-:Y:S01]  /*1620*/  IMAD.U32 R0, RZ, RZ, UR4 ;  /* 0x00000004ff007e24 */ /* 0x018fe2000f8e00ff */
[----:B------:R-:W-:Y:S05]  /*1630*/  WARPSYNC.ALL ;  /* 0x0000000000007948 */ /* 0x000fea0003800000 */
[----:B------:R-:W-:-:S04]  /*1640*/  IADD3 R0, -R0, UR40, RZ ;  /* 0x0000002800007c10 */ /* 0x000fc8000fffe1ff */
[----:B------:R-:W-:Y:S02]  /*1650*/  ISETP.GE.AND P1, PT, R0, 0x1, PT ;  /* 0x000000010000780c */ /* 0x000fe40003f26270 */
[----:B------:R-:W-:Y:S01]  /*1660*/  R2UR UR4, R6 ;  /* 0x00000000060472ca */ /* 0x000fe200000e0000 */
[----:B------:R-:W-:Y:S01]  /*1670*/  ULEA UR5, UR39, UR41, 0xa ;  /* 0x0000002927057291 */ /* 0x000fe2000f8e503f */
[----:B------:R-:W-:Y:S01]  /*1680*/  WARPGROUP.ARRIVE ;  /* 0x00000000000079c5 */ /* 0x000fe20000000000 */
[----:B------:R-:W-:Y:S01]  /*1690*/  UMOV UR9, 0x80000020 ;  /* 0x8000002000097882 */ /* 0x000fe20000000000 */
[----:B------:R-:W-:-:S04]  /*16a0*/  UMOV UR11, 0x80000020 ;  /* 0x80000020000b7882 */ /* 0x000fc80000000000 */
[----:B------:R-:W-:-:S05]  /*16b0*/  UMOV UR8, UR5 ;  /* 0x0000000500087c82 */ /* 0x000fca0008000000 */
[----:B------:R-:W-:-:S04]  /*16c0*/  UIADD3 UR4, UR4, 0x24180, URZ ;  /* 0x0002418004047890 */ /* 0x000fc8000fffe03f */
[----:B------:R-:W-:-:S04]  /*16d0*/  USHF.R.U32.HI UR4, URZ, 0x4, UR4 ;  /* 0x000000043f047899 */ /* 0x000fc80008011604 */
[----:B------:R-:W-:-:S04]  /*16e0*/  ULOP3.LUT UR4, UR4, 0x3fff, URZ, 0xc0, !UPT ;  /* 0x00003fff04047892 */ /* 0x000fc8000f8ec03f */
[----:B------:R-:W-:-:S04]  /*16f0*/  ULOP3.LUT UR4, UR4, 0x10000, URZ, 0xfc, !UPT ;  /* 0x0001000004047892 */ /* 0x000fc8000f8efc3f */
[----:B------:R-:W-:-:S07]  /*1700*/  ULEA UR6, UR39, UR4, 0x9 ;  /* 0x0000000427067291 */ /* 0x000fce000f8e483f */
[----:B------:R-:W-:Y:S02]  /*1710*/  UMOV UR10, UR6 ;  /* 0x00000006000a7c82 */ /* 0x000fe40008000000 */
[----:B------:R-:W-:Y:S01]  /*1720*/  IGMMA.64x128x32.S8.S8 R88, gdesc[UR8], RZ, !UPT, gsb0 ;  /* 0x03600000085879f1 */ /* 0x000fe2000c0410ff */
[----:B------:R-:W-:Y:S01]  /*1730*/  UIADD3 UR8, UR5, 0x200, URZ ;  /* 0x0000020005087890 */ /* 0x000fe2000fffe03f */
[----:B------:R-:W-:Y:S01]  /*1740*/  UMOV UR9, 0x80000020 ;  /* 0x8000002000097882 */ /* 0x000fe20000000000 */
[----:B------:R-:W-:Y:S02]  /*1750*/  WARPGROUP.DEPBAR.LE gsb0, 0x0 ;  /* 0x00008000000079c5 */ /* 0x000fe40000010000 */
[----:B------:R-:W-:-:S06]  /*1760*/  WARPGROUP.ARRIVE ;  /* 0x00000000000079c5 */ /* 0x000fcc0000000000 */
[----:B------:R-:W-:Y:S01]  /*1770*/  IGMMA.64x128x32.S8.S8 R24, gdesc[UR8], RZ, !UPT, gsb0 ;  /* 0x03600000081879f1 */ /* 0x000fe2000c0410ff */
[----:B------:R-:W-:Y:S02]  /*1780*/  UIADD3 UR8, UR5, 0x2, URZ ;  /* 0x0000000205087890 */ /* 0x000fe4000fffe03f */
[----:B------:R-:W-:Y:S01]  /*1790*/  UIADD3 UR10, UR6, 0x2, URZ ;  /* 0x00000002060a7890 */ /* 0x000fe2000fffe03f */
[----:B------:R-:W-:Y:S01]  /*17a0*/  UMOV UR9, 0x80000020 ;  /* 0x8000002000097882 */ /* 0x000fe20000000000 */
[----:B------:R-:W-:Y:S01]  /*17b0*/  UMOV UR11, 0x80000020 ;  /* 0x80000020000b7882 */ /* 0x000fe20000000000 */
[----:B------:R-:W-:Y:S02]  /*17c0*/  WARPGROUP.DEPBAR.LE gsb0, 0x0 ;  /* 0x00008000000079c5 */ /* 0x000fe40000010000 */
[----:B------:R-:W-:-:S06]  /*17d0*/  WARPGROUP.ARRIVE ;  /* 0x00000000000079c5 */ /* 0x000fcc0000000000 */
[----:B------:R-:W-:Y:S01]  /*17e0*/  IGMMA.64x128x32.S8.S8 R88, gdesc[UR8], R88, gsb0 ;  /* 0x03600000085879f1 */ /* 0x000fe20008041058 */
[----:B------:R-:W-:Y:S01]  /*17f0*/  UIADD3 UR8, UR5, 0x202, URZ ;  /* 0x0000020205087890 */ /* 0x000fe2000fffe03f */
[----:B------:R-:W-:Y:S01]  /*1800*/  UMOV UR9, 0x80000020 ;  /* 0x8000002000097882 */ /* 0x000fe20000000000 */
[----:B------:R-:W-:Y:S02]  /*1810*/  WARPGROUP.DEPBAR.LE gsb0, 0x0 ;  /* 0x00008000000079c5 */ /* 0x000fe40000010000 */
[----:B------:R-:W-:-:S06]  /*1820*/  WARPGROUP.ARRIVE ;  /* 0x00000000000079c5 */ /* 0x000fcc0000000000 */
[----:B------:R-:W-:Y:S03]  /*1830*/  IGMMA.64x128x32.S8.S8 R24, gdesc[UR8], R24, gsb0 ;  /* 0x03600000081879f1 */ /* 0x000fe60008041018 */
[----:B------:R-:W-:Y:S02]  /*1840*/  WARPGROUP.DEPBAR.LE gsb0, 0x0 ;  /* 0x00008000000079c5 */ /* 0x000fe40000010000 */
[----:B------:R-:W-:Y:S05]  /*1850*/  @!P1 BRA `(.L_x_23) ;  /* 0x0000000400149947 */ /* 0x000fea0003800000 */
[----:B------:R-:W-:Y:S02]  /*1860*/  UIADD3 UR5, UR39, 0x1, URZ ;  /* 0x0000000127057890 */ /* 0x000fe4000fffe03f */
[----:B------:R-:W-:Y:S02]  /*1870*/  IMAD.U32 R3, RZ, RZ, UR39 ;  /* 0x00000027ff037e24 */ /* 0x000fe4000f8e00ff */
[----:B------:R-:W-:-:S04]  /*1880*/  UISETP.NE.AND UP0, UPT, UR5, 0x9, UPT ;  /* 0x000000090500788c */ /* 0x000fc8000bf05270 */
[----:B------:R-:W-:Y:S02]  /*1890*/  USEL UR6, URZ, 0x1, UP0 ;  /* 0x000000013f067887 */ /* 0x000fe40008000000 */
[----:B------:R-:W-:Y:S02]  /*18a0*/  USEL UR5, UR5, URZ, UP0 ;  /* 0x0000003f05057287 */ /* 0x000fe40008000000 */
[----:B------:R-:W-:-:S06]  /*18b0*/  ULOP3.LUT UR6, UR38, UR6, URZ, 0x3c, !UPT ;  /* 0x0000000626067292 */ /* 0x000fcc000f8e3c3f */
[----:B------:R-:W-:-:S07]  /*18c0*/  IMAD.U32 R7, RZ, RZ, UR6 ;  /* 0x00000006ff077e24 */ /* 0x000fce000f8e00ff */
.L_x_30:
[----:B------:R-:W-:Y:S05]  /*18d0*/  @!P0 BRA `(.L_x_24) ;  /* 0x0000000000048947 */ /* 0x000fea0003800000 */
[----:B------:R-:W-:Y:S01]  /*18e0*/  BPT.TRAP 0x1 ;  /* 0x000000040000795c */ /* 0x000fe20000300000 */
.L_x_24:
[----:B------:R-:W3:Y:S01]  /*18f0*/  S2UR UR7, SR_CgaCtaId ;  /* 0x00000000000779c3 */ /* 0x000ee20000008800 */
[----:B------:R-:W-:Y:S01]  /*1900*/  UMOV UR6, 0x400 ;  /* 0x0000040000067882 */ /* 0x000fe20000000000 */
[----:B01----:R-:W-:Y:S01]  /*1910*/  IMAD.U32 R5, RZ, RZ, UR5 ;  /* 0x00000005ff057e24 */ /* 0x003fe2000f8e00ff */
[----:B------:R-:W-:Y:S01]  /*1920*/  SHF.L.U32 R4, R7, 0x1f, RZ ;  /* 0x0000001f07047819 */ /* 0x000fe200000006ff */
[----:B---3--:R-:W-:-:S06]  /*1930*/  ULEA UR6, UR7, UR6, 0x18 ;  /* 0x0000000607067291 */ /* 0x008fcc000f8ec03f */
[----:B------:R-:W-:-:S04]  /*1940*/  IMAD.U32 R6, RZ, RZ, UR6 ;  /* 0x00000006ff067e24 */ /* 0x000fc8000f8e00ff */
[----:B------:R-:W-:-:S04]  /*1950*/  IMAD R5, R5, 0x8, R6 ;  /* 0x0000000805057824 */ /* 0x000fc800078e0206 */
[----:B------:R0:W1:Y:S01]  /*1960*/  SYNCS.PHASECHK.TRANS64.TRYWAIT P1, [R5+URZ], R4 ;  /* 0x00000004050075a7 */ /* 0x000062000802017f */
[----:B------:R-:W-:Y:S05]  /*1970*/  @!P0 BRA `(.L_x_25) ;  /* 0x0000000000048947 */ /* 0x000fea0003800000 */
[----:B------:R-:W-:Y:S01]  /*1980*/  BPT.TRAP 0x1 ;  /* 0x000000040000795c */ /* 0x000fe20000300000 */
.L_x_25:
[----:B-1----:R-:W-:Y:S05]  /*1990*/  @P1 BRA `(.L_x_26) ;  /* 0x0000000000081947 */ /* 0x002fea0003800000 */
[----:B------:R-:W1:Y:S02]  /*19a0*/  SYNCS.PHASECHK.TRANS64.TRYWAIT P1, [R5+URZ], R4 ;  /* 0x00000004050075a7 */ /* 0x000e64000802017f */
[----:B-1----:R-:W-:Y:S05]  /*19b0*/  @!P1 BRA `(.L_x_27) ;  /* 0x0000008800c89947 */ /* 0x002fea0003800000 */
.L_x_26:
[----:B------:R-:W-:Y:S01]  /*19c0*/  ULEA UR6, UR5, UR41, 0xa ;  /* 0x0000002905067291 */ /* 0x000fe2000f8e503f */
[----:B------:R-:W-:Y:S01]  /*19d0*/  WARPGROUP.ARRIVE ;  /* 0x00000000000079c5 */ /* 0x000fe20000000000 */
[----:B------:R-:W-:Y:S01]  /*19e0*/  ULEA UR7, UR5, UR4, 0x9 ;  /* 0x0000000405077291 */ /* 0x000fe2000f8e483f */
[----:B------:R-:W-:Y:S01]  /*19f0*/  UMOV UR9, 0x80000020 ;  /* 0x8000002000097882 */ /* 0x000fe20000000000 */
[----:B------:R-:W-:-:S03]  /*1a00*/  UMOV UR11, 0x80000020 ;  /* 0x80000020000b7882 */ /* 0x000fc60000000000 */
[----:B------:R-:W-:Y:S02]  /*1a10*/  UMOV UR8, UR6 ;  /* 0x0000000600087c82 */ /* 0x000fe40008000000 */
[----:B------:R-:W-:Y:S02]  /*1a20*/  UMOV UR10, UR7 ;  /* 0x00000007000a7c82 */ /* 0x000fe40008000000 */
[----:B------:R-:W-:Y:S01]  /*1a30*/  IGMMA.64x128x32.S8.S8 R88, gdesc[UR8], R88, gsb0 ;  /* 0x03600000085879f1 */ /* 0x000fe20008041058 */
[----:B------:R-:W-:Y:S01]  /*1a40*/  UIADD3 UR8, UR6, 0x200, URZ ;  /* 0x0000020006087890 */ /* 0x000fe2000fffe03f */
[----:B------:R-:W-:Y:S01]  /*1a50*/  UMOV UR9, 0x80000020 ;  /* 0x8000002000097882 */ /* 0x000fe20000000000 */
[----:B------:R-:W-:Y:S02]  /*1a60*/  WARPGROUP.DEPBAR.LE gsb0, 0x0 ;  /* 0x00008000000079c5 */ /* 0x000fe40000010000 */
[----:B------:R-:W-:-:S06]  /*1a70*/  WARPGROUP.ARRIVE ;  /* 0x00000000000079c5 */ /* 0x000fcc0000000000 */
[----:B------:R-:W-:Y:S01]  /*1a80*/  IGMMA.64x128x32.S8.S8 R24, gdesc[UR8], R24, gsb0 ;  /* 0x03600000081879f1 */ /* 0x000fe20008041018 */
        /* <DEDUP_REMOVED lines=14> */
[----:B------:R-:W-:Y:S01]  /*1b70*/  BPT.TRAP 0x1 ;  /* 0x000000040000795c */ /* 0x000fe20000300000 */
.L_x_28:
[----:B------:R-:W-:-:S13]  /*1b80*/  ISETP.NE.AND P1, PT, R23, RZ, PT ;  /* 0x000000ff1700720c */ /* 0x000fda0003f25270 */
[----:B01----:R-:W-:-:S04]  /*1b90*/  @P1 IMAD R4, R3, 0x8, R6 ;  /* 0x0000000803041824 */ /* 0x003fc800078e0206 */
[----:B------:R-:W-:-:S05]  /*1ba0*/  @P1 VIADD R5, R4, 0x48 ;  /* 0x0000004804051836 */ /* 0x000fca0000000000 */
[----:B------:R-:W-:-:S04]  /*1bb0*/  @P1 PRMT R5, R152, 0x654, R5 ;  /* 0x0000065498051816 */ /* 0x000fc80000000005 */
[----:B------:R0:W-:Y:S01]  /*1bc0*/  @P1 SYNCS.ARRIVE.TRANS64.RED.A1T0 RZ, [R5+URZ], RZ ;  /* 0x000000ff05ff19a7 */ /* 0x0001e2000810043f */
[----:B------:R-:W-:-:S13]  /*1bd0*/  ISETP.GT.U32.AND P1, PT, R19, 0x1, PT ;  /* 0x000000011300780c */ /* 0x000fda0003f24070 */
[----:B0-----:R-:W-:Y:S05]  /*1be0*/  @P1 BRA `(.L_x_29) ;  /* 0x0000000000041947 */ /* 0x001fea0003800000 */
[----:B------:R-:W-:Y:S01]  /*1bf0*/  BPT.TRAP 0x1 ;  /* 0x000000040000795c */ /* 0x000fe20000300000 */
.L_x_29:
[----:B------:R-:W-:Y:S01]  /*1c00*/  UIADD3 UR5, UR5, 0x1, URZ ;  /* 0x0000000105057890 */ /* 0x000fe2000fffe03f */
[C---:B------:R-:W-:Y:S01]  /*1c10*/  ISETP.GT.AND P2, PT, R0.reuse, 0x1, PT ;  /* 0x000000010000780c */ /* 0x040fe20003f44270 */
[----:B------:R-:W-:Y:S02]  /*1c20*/  VIADD R3, R3, 0x1 ;  /* 0x0000000103037836 */ /* 0x000fe40000000000 */
[----:B------:R-:W-:Y:S01]  /*1c30*/  UISETP.NE.AND UP0, UPT, UR5, 0x9, UPT ;  /* 0x000000090500788c */ /* 0x000fe2000bf05270 */
[----:B------:R-:W-:Y:S02]  /*1c40*/  VIADD R0, R0, 0xffffffff ;  /* 0xffffffff00007836 */ /* 0x000fe40000000000 */
[C---:B------:R-:W-:Y:S01]  /*1c50*/  ISETP.NE.AND P1, PT, R3.reuse, 0x9, PT ;  /* 0x000000090300780c */ /* 0x040fe20003f25270 */
[----:B------:R-:W-:Y:S02]  /*1c60*/  USEL UR6, URZ, 0x1, UP0 ;  /* 0x000000013f067887 */ /* 0x000fe40008000000 */
[----:B------:R-:W-:Y:S01]  /*1c70*/  USEL UR5, UR5, URZ, UP0 ;  /* 0x0000003f05057287 */ /* 0x000fe20008000000 */
[----:B------:R-:W-:-:S03]  /*1c80*/  SEL R3, R3, RZ, P1 ;  /* 0x000000ff03037207 */ /* 0x000fc60000800000 */
[----:B------:R-:W-:Y:S01]  /*1c90*/  LOP3.LUT R7, R7, UR6, RZ, 0x3c, !PT ;  /* 0x0000000607077c12 */ /* 0x000fe2000f8e3cff */
[----:B------:R-:W-:Y:S07]  /*1ca0*/  @P2 BRA `(.L_x_30) ;  /* 0xfffffffc00082947 */ /* 0x000fee000383ffff */
.L_x_23:
[----:B------:R-:W3:Y:S02]  /*1cb0*/  LDC R0, c[0x0][0x28c] ;  /* 0x0000a300ff007b82 */ /* 0x000ee40000000800 */
[----:B---3--:R-:W-:-:S13]  /*1cc0*/  ISETP.GE.AND P1, PT, R0, 0x1, PT ;  /* 0x000000010000780c */ /* 0x008fda0003f26270 */
[----:B------:R-:W-:Y:S05]  /*1cd0*/  @!P1 BRA `(.L_x_31) ;  /* 0x0000000000509947 */ /* 0x000fea0003800000 */
[----:B------:R-:W-:Y:S05]  /*1ce0*/  @!P0 BRA `(.L_x_32) ;  /* 0x0000000000048947 */ /* 0x000fea0003800000 */
[----:B------:R-:W-:Y:S01]  /*1cf0*/  BPT.TRAP 0x1 ;  /* 0x000000040000795c */ /* 0x000fe20000300000 */
.L_x_32:
[----:B------:R-:W-:Y:S01]  /*1d00*/  ISETP.NE.AND P0, PT, R23, RZ, PT ;  /* 0x000000ff1700720c */ /* 0x000fe20003f05270 */
[----:B------:R-:W-:Y:S01]  /*1d10*/  BSSY B0, `(.L_x_33) ;  /* 0x000000e000007945 */ /* 0x000fe20003800000 */
[----:B------:R-:W-:-:S11]  /*1d20*/  ISETP.GT.U32.AND P1, PT, R19, 0x1, PT ;  /* 0x000000011300780c */ /* 0x000fd60003f24070 */
[----:B------:R-:W-:Y:S05]  /*1d30*/  @!P0 BRA `(.L_x_34) ;  /* 0x00000000002c8947 */ /* 0x000fea0003800000 */
[----:B------:R-:W-:-:S04]  /*1d40*/  UISETP.LT.AND UP0, UPT, UR40, 0x1, UPT ;  /* 0x000000012800788c */ /* 0x000fc8000bf01270 */
[----:B------:R-:W-:-:S04]  /*1d50*/  USEL UR6, UR40, 0x1, UP0 ;  /* 0x0000000128067887 */ /* 0x000fc80008000000 */
[----:B------:R-:W-:-:S04]  /*1d60*/  UIADD3 UR6, UR39, UR40, -UR6 ;  /* 0x0000002827067290 */ /* 0x000fc8000fffe806 */
[----:B------:R-:W-:-:S04]  /*1d70*/  UIMAD.WIDE.U32 UR4, UR6, 0x38e38e39, URZ ;  /* 0x38e38e39060478a5 */ /* 0x000fc8000f8e003f */
[----:B------:R-:W-:-:S04]  /*1d80*/  USHF.R.U32.HI UR4, URZ, 0x1, UR5 ;  /* 0x000000013f047899 */ /* 0x000fc80008011605 */
[----:B------:R-:W-:-:S06]  /*1d90*/  UIMAD UR6, UR4, -0x9, UR6 ;  /* 0xfffffff7040678a4 */ /* 0x000fcc000f8e0206 */
[----:B------:R-:W-:-:S04]  /*1da0*/  IMAD.U32 R3, RZ, RZ, UR6 ;  /* 0x00000006ff037e24 */ /* 0x000fc8000f8e00ff */
[----:B------:R-:W-:-:S04]  /*1db0*/  IMAD R0, R3, 0x8, R6 ;  /* 0x0000000803007824 */ /* 0x000fc800078e0206 */
[----:B------:R-:W-:-:S05]  /*1dc0*/  VIADD R3, R0, 0x48 ;  /* 0x0000004800037836 */ /* 0x000fca0000000000 */
[----:B------:R-:W-:-:S04]  /*1dd0*/  PRMT R3, R152, 0x654, R3 ;  /* 0x0000065498037816 */ /* 0x000fc80000000003 */
[----:B------:R3:W-:Y:S03]  /*1de0*/  SYNCS.ARRIVE.TRANS64.RED.A1T0 RZ, [R3+URZ], RZ ;  /* 0x000000ff03ff79a7 */ /* 0x0007e6000810043f */
.L_x_34:
[----:B------:R-:W-:Y:S05]  /*1df0*/  BSYNC B0 ;  /* 0x0000000000007941 */ /* 0x000fea0003800000 */
.L_x_33:
[----:B------:R-:W-:Y:S05]  /*1e00*/  @P1 BRA `(.L_x_31) ;  /* 0x0000000000041947 */ /* 0x000fea0003800000 */
[----:B------:R-:W-:Y:S01]  /*1e10*/  BPT.TRAP 0x1 ;  /* 0x000000040000795c */ /* 0x000fe20000300000 */
.L_x_31:
[----:B------:R-:W4:Y:S01]  /*1e20*/  LDC R6, c[0x0][0x288] ;  /* 0x0000a200ff067b82 */ /* 0x000f220000000800 */
[----:B------:R-:W-:Y:S01]  /*1e30*/  IMAD.SHL.U32 R9, R153, 0x80, RZ ;  /* 0x0000008099097824 */ /* 0x000fe200078e00ff */
[--C-:B------:R-:W-:Y:S01]  /*1e40*/  SHF.R.U32.HI R0, RZ, 0x2, R18.reuse ;  /* 0x00000002ff007819 */ /* 0x100fe20000011612 */
[----:B------:R-:W-:Y:S01]  /*1e50*/  UIADD3 UR39, UR40, UR39, URZ ;  /* 0x0000002728277290 */ /* 0x000fe2000fffe03f */
[----:B01----:R-:W-:Y:S01]  /*1e60*/  SHF.R.U32.HI R5, RZ, 0x7, R18 ;  /* 0x00000007ff057819 */ /* 0x003fe20000011612 */
[----:B------:R-:W-:Y:S01]  /*1e70*/  IMAD.SHL.U32 R11, R154, 0x100, RZ ;  /* 0x000001009a0b7824 */ /* 0x000fe200078e00ff */
[----:B------:R-:W-:Y:S01]  /*1e80*/  LOP3.LUT R4, R18, 0x60, RZ, 0xc0, !PT ;  /* 0x0000006012047812 */ /* 0x000fe200078ec0ff */
[----:B------:R-:W-:Y:S01]  /*1e90*/  UISETP.GT.U32.AND UP0, UPT, UR39, 0x8, UPT ;  /* 0x000000082700788c */ /* 0x000fe2000bf04070 */
[----:B---3--:R-:W-:Y:S01]  /*1ea0*/  LOP3.LUT R3, R0, 0x7, RZ, 0xc0, !PT ;  /* 0x0000000700037812 */ /* 0x008fe200078ec0ff */
[----:B------:R-:W-:Y:S01]  /*1eb0*/  IMAD.SHL.U32 R14, R18, 0x2, RZ ;  /* 0x00000002120e7824 */ /* 0x000fe200078e00ff */
[----:B------:R-:W-:Y:S01]  /*1ec0*/  LOP3.LUT R0, R5, 0x1, RZ, 0xc0, !PT ;  /* 0x0000000105007812 */ /* 0x000fe200078ec0ff */
[----:B------:R-:W-:Y:S01]  /*1ed0*/  ULDC UR7, c[0x0][0x284] ;  /* 0x0000a10000077ab9 */ /* 0x000fe20000000800 */
[----:B------:R-:W-:Y:S01]  /*1ee0*/  SHF.R.U32.HI R8, RZ, 0x1, R4 ;  /* 0x00000001ff087819 */ /* 0x000fe20000011604 */
[----:B------:R-:W-:Y:S01]  /*1ef0*/  UISETP.LT.U32.AND UP0, UPT, UR40, 0x9, UP0 ;  /* 0x000000092800788c */ /* 0x000fe20008701070 */
[----:B------:R-:W-:Y:S01]  /*1f00*/  SHF.R.S32.HI R162, RZ, 0x1f, R22 ;  /* 0x0000001fffa27819 */ /* 0x000fe20000011416 */
[----:B------:R-:W-:Y:S01]  /*1f10*/  UISETP.GE.U32.AND UP1, UPT, UR40, 0x9, UPT ;  /* 0x000000092800788c */ /* 0x000fe2000bf26070 */
[----:B------:R-:W-:Y:S01]  /*1f20*/  IMAD.SHL.U32 R10, R0, 0x40, RZ ;  /* 0x00000040000a7824 */ /* 0x000fe200078e00ff */
[----:B------:R-:W-:Y:S01]  /*1f30*/  IADD3 R5, RZ, -R8, -R3 ;  /* 0x80000008ff057210 */ /* 0x000fe20007ffe803 */
[----:B------:R-:W-:Y:S01]  /*1f40*/  ULDC.64 UR8, c[0x0][0x5d0] ;  /* 0x0001740000087ab9 */ /* 0x000fe20000000a00 */
[C---:B------:R-:W-:Y:S01]  /*1f50*/  LOP3.LUT R14, R9.reuse, 0x6, R14, 0xf8, !PT ;  /* 0x00000006090e7812 */ /* 0x040fe200078ef80e */
[----:B------:R-:W-:Y:S01]  /*1f60*/  UIMAD.WIDE.U32 UR4, UR39, 0x38e38e39, URZ ;  /* 0x38e38e39270478a5 */ /* 0x000fe2000f8e003f */
[----:B------:R-:W-:Y:S01]  /*1f70*/  LOP3.LUT R4, R18, 0x3, RZ, 0xc0, !PT ;  /* 0x0000000312047812 */ /* 0x000fe200078ec0ff */
[----:B------:R-:W-:Y:S01]  /*1f80*/  USEL UR6, URZ, 0x1, !UP0 ;  /* 0x000000013f067887 */ /* 0x000fe2000c000000 */
[----:B------:R-:W-:Y:S01]  /*1f90*/  IMAD R7, R162, UR8, RZ ;  /* 0x00000008a2077c24 */ /* 0x000fe2000f8e02ff */
[----:B----4-:R-:W-:Y:S01]  /*1fa0*/  ISETP.GE.AND P0, PT, R9, R6, PT ;  /* 0x000000060900720c */ /* 0x010fe20003f06270 */
[----:B------:R-:W-:Y:S01]  /*1fb0*/  IMAD R0, R0, -0x40, R5 ;  /* 0xffffffc000007824 */ /* 0x000fe200078e0205 */
[----:B------:R-:W-:Y:S01]  /*1fc0*/  SHF.R.S32.HI R15, RZ, 0x1f, R14 ;  /* 0x0000001fff0f7819 */ /* 0x000fe2000001140e */
[----:B------:R-:W-:Y:S01]  /*1fd0*/  USHF.R.U32.HI UR4, URZ, 0x1, UR5 ;  /* 0x000000013f047899 */ /* 0x000fe20008011605 */
[C---:B------:R-:W-:Y:S01]  /*1fe0*/  ISETP.GE.OR P0, PT, R11.reuse, UR7, P0 ;  /* 0x000000070b007c0c */ /* 0x040fe20008706670 */
[----:B------:R-:W-:Y:S01]  /*1ff0*/  ULOP3.LUT UR38, UR38, UR6, URZ, 0x3c, !UPT ;  /* 0x0000000626267292 */ /* 0x000fe2000f8e3c3f */
[----:B------:R-:W-:Y:S01]  /*2000*/  LOP3.LUT R3, R10, 0x40, R3, 0xe2, !PT ;  /* 0x000000400a037812 */ /* 0x000fe200078ee203 */
[----:B------:R-:W-:Y:S01]  /*2010*/  IMAD R10, R4, -0x2, R6 ;  /* 0xfffffffe040a7824 */ /* 0x000fe200078e0206 */
[----:B------:R-:W-:Y:S01]  /*2020*/  UIMAD UR39, UR4, -0x9, UR39 ;  /* 0xfffffff7042778a4 */ /* 0x000fe2000f8e0227 */
[----:B------:R-:W-:Y:S01]  /*2030*/  IMAD.WIDE R4, R154, 0x100, RZ ;  /* 0x000001009a047825 */ /* 0x000fe200078e02ff */
[----:B------:R-:W-:Y:S01]  /*2040*/  @UP1 ULOP3.LUT UR38, UR38, 0x1, UR4, 0x78, !UPT ;  /* 0x0000000126261892 */ /* 0x000fe2000f8e7804 */
[----:B------:R-:W-:-:S02]  /*2050*/  IADD3 R0, -R11, UR7, R0 ;  /* 0x000000070b007c10 */ /* 0x000fc4000fffe100 */
[----:B------:R-:W-:Y:S01]  /*2060*/  IMAD R13, R22, UR9, R7 ;  /* 0x00000009160d7c24 */ /* 0x000fe2000f8e0207 */
[----:B------:R-:W-:Y:S01]  /*2070*/  LOP3.LUT R153, R4, R3, R8, 0xfe, !PT ;  /* 0x0000000304997212 */ /* 0x000fe200078efe08 */
[----:B------:R-:W-:-:S04]  /*2080*/  IMAD.WIDE.U32 R6, R22, UR8, R14 ;  /* 0x0000000816067c25 */ /* 0x000fc8000f8e000e */
[----:B------:R-:W-:Y:S02]  /*2090*/  IMAD.IADD R7, R7, 0x1, R13 ;  /* 0x0000000107077824 */ /* 0x000fe400078e020d */
[----:B------:R-:W-:Y:S02]  /*20a0*/  IMAD.IADD R3, R10, 0x1, -R9 ;  /* 0x000000010a037824 */ /* 0x000fe400078e0a09 */
[----:B------:R-:W-:Y:S01]  /*20b0*/  IMAD.MOV.U32 R154, RZ, RZ, -0x1 ;  /* 0xffffffffff9a7424 */ /* 0x000fe200078e00ff */
[----:B------:R-:W-:Y:S06]  /*20c0*/  @P0 BRA `(.L_x_35) ;  /* 0x0000006000f40947 */ /* 0x000fec0003800000 */
[----:B------:R-:W0:Y:S01]  /*20d0*/  LDC.64 R20, c[0x0][0x5c8] ;  /* 0x00017200ff147b82 */ /* 0x000e220000000a00 */
[----:B------:R-:W-:Y:S01]  /*20e0*/  ULDC.64 UR4, c[0x0][0x5c0] ;  /* 0x0001700000047ab9 */ /* 0x000fe20000000a00 */
[----:B------:R-:W-:Y:S01]  /*20f0*/  BSSY B0, `(.L_x_35) ;  /* 0x000063a000007945 */ /* 0x000fe20003800000 */
[-C--:B0-----:R-:W-:Y:S01]  /*2100*/  IMAD R8, R5, R20.reuse, RZ ;  /* 0x0000001405087224 */ /* 0x081fe200078e02ff */
[----:B------:R-:W-:Y:S01]  /*2110*/  SHF.L.U64.HI R13, R20, 0x3, R21 ;  /* 0x00000003140d7819 */ /* 0x000fe20000010215 */
[----:B------:R-:W-:-:S04]  /*2120*/  IMAD.WIDE.U32 R6, R153, R20, R6 ;  /* 0x0000001499067225 */ /* 0x000fc800078e0006 */
[----:B------:R-:W-:Y:S01]  /*2130*/  IMAD R9, R153, R21, R8 ;  /* 0x0000001599097224 */ /* 0x000fe200078e0208 */
[----:B------:R-:W-:Y:S01]  /*2140*/  IADD3 R160, P0, R6, UR4, RZ ;  /* 0x0000000406a07c10 */ /* 0x000fe2000ff1e0ff */
[C---:B------:R-:W-:Y:S02]  /*2150*/  IMAD.SHL.U32 R11, R20.reuse, 0x8, RZ ;  /* 0x00000008140b7824 */ /* 0x040fe400078e00ff */
[----:B------:R-:W-:Y:S01]  /*2160*/  IMAD.IADD R9, R7, 0x1, R9 ;  /* 0x0000000107097824 */ /* 0x000fe200078e0209 */
[-C--:B------:R-:W-:Y:S02]  /*2170*/  LEA R6, P2, R20, R160.reuse, 0x7 ;  /* 0x000000a014067211 */ /* 0x080fe400078438ff */
[----:B------:R-:W-:Y:S02]  /*2180*/  IADD3 R8, P1, R11, R160, RZ ;  /* 0x000000a00b087210 */ /* 0x000fe40007f3e0ff */
[----:B------:R-:W-:Y:S02]  /*2190*/  IADD3.X R161, R9, UR5, RZ, P0, !PT ;  /* 0x0000000509a17c10 */ /* 0x000fe400087fe4ff */
[----:B-----5:R-:W-:-:S02]  /*21a0*/  ISETP.NE.AND P0, PT, R156, RZ, PT ;  /* 0x000000ff9c00720c */ /* 0x020fc40003f05270 */
[----:B------:R-:W-:Y:S01]  /*21b0*/  LEA.HI.X R7, R20, R161, R21, 0x7, P2 ;  /* 0x000000a114077211 */ /* 0x000fe200010f3c15 */
[----:B------:R-:W-:Y:S01]  /*21c0*/  IMAD.X R9, R13, 0x1, R161, P1 ;  /* 0x000000010d097824 */ /* 0x000fe200008e06a1 */
[----:B------:R-:W-:-:S05]  /*21d0*/  IADD3 R10, P2, R11, R6, RZ ;  /* 0x000000060b0a7210 */ /* 0x000fca0007f5e0ff */
[----:B------:R-:W-:-:S04]  /*21e0*/  IMAD.X R11, R13, 0x1, R7, P2 ;  /* 0x000000010d0b7824 */ /* 0x000fc800010e0607 */
[----:B------:R-:W-:Y:S05]  /*21f0*/  @!P0 BRA `(.L_x_36) ;  /* 0x0000004800948947 */ /* 0x000fea0003800000 */
[----:B------:R-:W0:Y:S01]  /*2200*/  LDC.64 R158, c[0x0][0x5b0] ;  /* 0x00016c00ff9e7b82 */ /* 0x000e220000000a00 */
[----:B------:R-:W-:Y:S01]  /*2210*/  ULDC.64 UR4, c[0x0][0x5b8] ;  /* 0x00016e0000047ab9 */ /* 0x000fe20000000a00 */
[----:B------:R-:W-:Y:S01]  /*2220*/  ISETP.GE.AND P0, PT, R0, 0x1, PT ;  /* 0x000000010000780c */ /* 0x000fe20003f06270 */
[----:B------:R-:W-:Y:S01]  /*2230*/  IMAD R21, R162, UR4, RZ ;  /* 0x00000004a2157c24 */ /* 0x000fe2000f8e02ff */
[----:B------:R-:W-:Y:S01]  /*2240*/  BSSY B1, `(.L_x_37) ;  /* 0x0000010000017945 */ /* 0x000fe20003800000 */
[C---:B------:R-:W-:Y:S01]  /*2250*/  IMAD.WIDE.U32 R14, R22.reuse, UR4, R14 ;  /* 0x00000004160e7c25 */ /* 0x040fe2000f8e000e */
[----:B------:R-:W-:Y:S02]  /*2260*/  ISETP.LT.OR P3, PT, R3, 0x1, !P0 ;  /* 0x000000010300780c */ /* 0x000fe40004761670 */
[----:B------:R-:W1:Y:S01]  /*2270*/  LDC.64 R12, c[0x0][0x5a8] ;  /* 0x00016a00ff0c7b82 */ /* 0x000e620000000a00 */
[----:B------:R-:W-:Y:S02]  /*2280*/  IMAD R21, R22, UR5, R21 ;  /* 0x0000000516157c24 */ /* 0x000fe4000f8e0215 */
[----:B------:R-:W-:-:S02]  /*2290*/  IMAD.MOV.U32 R20, RZ, RZ, R14 ;  /* 0x000000ffff147224 */ /* 0x000fc400078e000e */
[----:B------:R-:W-:Y:S02]  /*22a0*/  IMAD.IADD R21, R15, 0x1, R21 ;  /* 0x000000010f157824 */ /* 0x000fe400078e0215 */
[-C--:B0-----:R-:W-:Y:S01]  /*22b0*/  IMAD R22, R5, R158.reuse, RZ ;  /* 0x0000009e05167224 */ /* 0x081fe200078e02ff */
[----:B------:R-:W-:Y:S01]  /*22c0*/  SHF.L.U64.HI R165, R158, 0x3, R159 ;  /* 0x000000039ea57819 */ /* 0x000fe2000001029f */
[----:B------:R-:W-:-:S04]  /*22d0*/  IMAD.WIDE.U32 R162, R153, R158, R20 ;  /* 0x0000009e99a27225 */ /* 0x000fc800078e0014 */
[----:B------:R-:W-:Y:S01]  /*22e0*/  IMAD R171, R153, R159, R22 ;  /* 0x0000009f99ab7224 */ /* 0x000fe200078e0216 */
[----:B-1----:R-:W-:Y:S01]  /*22f0*/  IADD3 R162, P1, R162, R12, RZ ;  /* 0x0000000ca2a27210 */ /* 0x002fe20007f3e0ff */
[----:B------:R-:W-:-:S03]  /*2300*/  IMAD.SHL.U32 R164, R158, 0x8, RZ ;  /* 0x000000089ea47824 */ /* 0x000fc600078e00ff */
[----:B------:R-:W-:Y:S01]  /*2310*/  IADD3.X R163, R13, R163, R171, P1, !PT ;  /* 0x000000a30da37210 */ /* 0x000fe20000ffe4ab */
[----:B------:R-:W-:Y:S08]  /*2320*/  @P3 BRA `(.L_x_38) ;  /* 0x0000000000043947 */ /* 0x000ff00003800000 */
[----:B--2---:R0:W5:Y:S02]  /*2330*/  LDG.E.U8 R157, desc[UR36][R162.64] ;  /* 0x00000024a29d7981 */ /* 0x004164000c1e1100 */
.L_x_38:
[----:B------:R-:W-:Y:S05]  /*2340*/  BSYNC B1 ;  /* 0x0000000000017941 */ /* 0x000fea0003800000 */
.L_x_37:
[----:B-----5:R-:W-:Y:S01]  /*2350*/  LOP3.LUT R22, R157, 0xffff, RZ, 0xc0, !PT ;  /* 0x0000ffff9d167812 */ /* 0x020fe200078ec0ff */
[----:B------:R-:W-:Y:S01]  /*2360*/  IMAD.WIDE.U32 R166, R153, R158, R164 ;  /* 0x0000009e99a67225 */ /* 0x000fe200078e00a4 */
[----:B------:R-:W-:Y:S01]  /*2370*/  ISETP.LT.OR P4, PT, R3, 0x2, !P0 ;  /* 0x000000020300780c */ /* 0x000fe20004781670 */
[----:B------:R-:W-:Y:S01]  /*2380*/  BSSY B1, `(.L_x_39) ;  /* 0x000000e000017945 */ /* 0x000fe20003800000 */
[----:B------:R-:W-:Y:S01]  /*2390*/  PRMT R169, R22, 0x8880, RZ ;  /* 0x0000888016a97816 */ /* 0x000fe200000000ff */
[----:B------:R-:W-:Y:S01]  /*23a0*/  IMAD.IADD R167, R171, 0x1, R167 ;  /* 0x00000001aba77824 */ /* 0x000fe200078e02a7 */
[----:B------:R-:W-:Y:S02]  /*23b0*/  IADD3 R166, P2, P5, R14, R12, R166 ;  /* 0x0000000c0ea67210 */ /* 0x000fe40007d5e0a6 */
[----:B------:R-:W-:Y:S01]  /*23c0*/  ISETP.GE.AND P1, PT, R0, 0x9, PT ;  /* 0x000000090000780c */ /* 0x000fe20003f26270 */
[----:B------:R-:W-:Y:S01]  /*23d0*/  IMAD R22, R169, R156, RZ ;  /* 0x0000009ca9167224 */ /* 0x000fe200078e02ff */
[----:B------:R-:W-:-:S02]  /*23e0*/  IADD3.X R167, R21, R13, R167, P2, P5 ;  /* 0x0000000d15a77210 */ /* 0x000fc400017ea4a7 */
[----:B------:R-:W-:Y:S01]  /*23f0*/  ISETP.LT.OR P2, PT, R3, 0x1, !P1 ;  /* 0x000000010300780c */ /* 0x000fe20004f41670 */
[----:B------:R-:W-:-:S05]  /*2400*/  @!P3 IMAD R169, R88, R155, R22 ;  /* 0x0000009b58a9b224 */ /* 0x000fca00078e0216 */
[----:B------:R1:W-:Y:S01]  /*2410*/  @!P3 STG.E.U8 desc[UR36][R160.64], R169 ;  /* 0x000000a9a000b986 */ /* 0x0003e2000c101124 */
[----:B------:R-:W-:Y:S06]  /*2420*/  @P4 BRA `(.L_x_40) ;  /* 0x00000000000c4947 */ /* 0x000fec0003800000 */
[----:B--2---:R-:W1:Y:S02]  /*2430*/  LDG.E.U8 R157, desc[UR36][R162.64+0x1] ;  /* 0x00000124a29d7981 */ /* 0x004e64000c1e1100 */
[----:B-1----:R-:W-:-:S05]  /*2440*/  PRMT R169, R157, 0x8880, RZ ;  /* 0x000088809da97816 */ /* 0x002fca00000000ff */
[----:B------:R-:W-:-:S07]  /*2450*/  IMAD R22, R169, R156, RZ ;  /* 0x0000009ca9167224 */ /* 0x000fce00078e02ff */
.L_x_40:
[----:B------:R-:W-:Y:S05]  /*2460*/  BSYNC B1 ;  /* 0x0000000000017941 */ /* 0x000fea0003800000 */
.L_x_39:
[----:B------:R-:W-:Y:S01]  /*2470*/  @!P4 IMAD R89, R89, R155, R22 ;  /* 0x0000009b5959c224 */ /* 0x000fe200078e0216 */
[----:B------:R-:W-:Y:S04]  /*2480*/  BSSY B1, `(.L_x_41) ;  /* 0x0000006000017945 */ /* 0x000fe80003800000 */
[----:B------:R3:W-:Y:S01]  /*2490*/  @!P4 STG.E.U8 desc[UR36][R160.64+0x1], R89 ;  /* 0x00000159a000c986 */ /* 0x0007e2000c101124 */
[----:B------:R-:W-:Y:S05]  /*24a0*/  @P2 BRA `(.L_x_42) ;  /* 0x00000000000c2947 */ /* 0x000fea0003800000 */
[----:B--2---:R-:W3:Y:S02]  /*24b0*/  LDG.E.U8 R157, desc[UR36][R166.64] ;  /* 0x00000024a69d7981 */ /* 0x004ee4000c1e1100 */
[----:B---3--:R-:W-:-:S05]  /*24c0*/  PRMT R89, R157, 0x8880, RZ ;  /* 0x000088809d597816 */ /* 0x008fca00000000ff */
[----:B------:R-:W-:-:S07]  /*24d0*/  IMAD R22, R89, R156, RZ ;  /* 0x0000009c59167224 */ /* 0x000fce00078e02ff */
.L_x_42:
[----:B------:R-:W-:Y:S05]  /*24e0*/  BSYNC B1 ;  /* 0x0000000000017941 */ /* 0x000fea0003800000 */
.L_x_41:
[C---:B------:R-:W-:Y:S01]  /*24f0*/  ISETP.LT.OR P4, PT, R3.reuse, 0x2, !P1 ;  /* 0x000000020300780c */ /* 0x040fe20004f81670 */
[----:B---3--:R-:W-:Y:S01]  /*2500*/  @!P2 IMAD R89, R90, R155, R22 ;  /* 0x0000009b5a59a224 */ /* 0x008fe200078e0216 */
[----:B------:R-:W-:Y:S01]  /*2510*/  BSSY B1, `(.L_x_43) ;  /* 0x0000009000017945 */ /* 0x000fe20003800000 */
[C---:B------:R-:W-:Y:S02]  /*2520*/  ISETP.LT.OR P3, PT, R3.reuse, 0x9, !P0 ;  /* 0x000000090300780c */ /* 0x040fe40004761670 */
[C---:B------:R-:W-:Y:S01]  /*2530*/  ISETP.LT.OR P5, PT, R3.reuse, 0xa, !P0 ;  /* 0x0000000a0300780c */ /* 0x040fe200047a1670 */
[----:B------:R3:W-:Y:S01]  /*2540*/  @!P2 STG.E.U8 desc[UR36][R8.64], R89 ;  /* 0x000000590800a986 */ /* 0x0007e2000c101124 */
[----:B------:R-:W-:-:S06]  /*2550*/  ISETP.LT.OR P2, PT, R3, 0x9, !P1 ;  /* 0x000000090300780c */ /* 0x000fcc0004f41670 */
[----:B------:R-:W-:Y:S07]  /*2560*/  @P4 BRA `(.L_x_44) ;  /* 0x00000000000c4947 */ /* 0x000fee0003800000 */
[----:B--2---:R-:W3:Y:S02]  /*2570*/  LDG.E.U8 R157, desc[UR36][R166.64+0x1] ;  /* 0x00000124a69d7981 */ /* 0x004ee4000c1e1100 */
[----:B---3--:R-:W-:-:S05]  /*2580*/  PRMT R89, R157, 0x8880, RZ ;  /* 0x000088809d597816 */ /* 0x008fca00000000ff */
[----:B------:R-:W-:-:S07]  /*2590*/  IMAD R22, R89, R156, RZ ;  /* 0x0000009c59167224 */ /* 0x000fce00078e02ff */
.L_x_44:
[----:B------:R-:W-:Y:S05]  /*25a0*/  BSYNC B1 ;  /* 0x0000000000017941 */ /* 0x000fea0003800000 */
.L_x_43:
[----:B------:R-:W-:Y:S01]  /*25b0*/  @!P4 IMAD R91, R91, R155, R22 ;  /* 0x0000009b5b5bc224 */ /* 0x000fe200078e0216 */
[----:B------:R-:W-:Y:S04]  /*25c0*/  BSSY B1, `(.L_x_45) ;  /* 0x0000006000017945 */ /* 0x000fe80003800000 */
[----:B------:R4:W-:Y:S01]  /*25d0*/  @!P4 STG.E.U8 desc[UR36][R8.64+0x1], R91 ;  /* 0x0000015b0800c986 */ /* 0x0009e2000c101124 */
[----:B------:R-:W-:Y:S05]  /*25e0*/  @P3 BRA `(.L_x_46) ;  /* 0x00000000000c3947 */ /* 0x000fea0003800000 */
[----:B--2---:R-:W3:Y:S02]  /*25f0*/  LDG.E.U8 R157, desc[UR36][R162.64+0x8] ;  /* 0x00000824a29d7981 */ /* 0x004ee4000c1e1100 */
[----:B---3--:R-:W-:-:S05]  /*2600*/  PRMT R89, R157, 0x8880, RZ ;  /* 0x000088809d597816 */ /* 0x008fca00000000ff */
[----:B------:R-:W-:-:S07]  /*2610*/  IMAD R22, R89, R156, RZ ;  /* 0x0000009c59167224 */ /* 0x000fce00078e02ff */
.L_x_46:
[----:B------:R-:W-:Y:S05]  /*2620*/  BSYNC B1 ;  /* 0x0000000000017941 */ /* 0x000fea0003800000 */
.L_x_45:
[----:B---3--:R-:W-:Y:S01]  /*2630*/  @!P3 IMAD R89, R92, R155, R22 ;  /* 0x0000009b5c59b224 */ /* 0x008fe200078e0216 */
[----:B------:R-:W-:Y:S04]  /*2640*/  BSSY B1, `(.L_x_47) ;  /* 0x0000006000017945 */ /* 0x000fe80003800000 */
[----:B------:R3:W-:Y:S01]  /*2650*/  @!P3 STG.E.U8 desc[UR36][R160.64+0x8], R89 ;  /* 0x00000859a000b986 */ /* 0x0007e2000c101124 */
[----:B------:R-:W-:Y:S05]  /*2660*/  @P5 BRA `(.L_x_48) ;  /* 0x00000000000c5947 */ /* 0x000fea0003800000 */
[----:B--2---:R-:W3:Y:S02]  /*2670*/  LDG.E.U8 R157, desc[UR36][R162.64+0x9] ;  /* 0x00000924a29d7981 */ /* 0x004ee4000c1e1100 */
[----:B---3--:R-:W-:-:S05]  /*2680*/  PRMT R89, R157, 0x8880, RZ ;  /* 0x000088809d597816 */ /* 0x008fca00000000ff */
[----:B------:R-:W-:-:S07]  /*2690*/  IMAD R22, R89, R156, RZ ;  /* 0x0000009c59167224 */ /* 0x000fce00078e02ff */
.L_x_48:
[----:B------:R-:W-:Y:S05]  /*26a0*/  BSYNC B1 ;  /* 0x0000000000017941 */ /* 0x000fea0003800000 */
.L_x_47:
[----:B------:R-:W-:Y:S01]  /*26b0*/  @!P5 IMAD R93, R93, R155, R22 ;  /* 0x0000009b5d5dd224 */ /* 0x000fe200078e0216 */
[----:B------:R-:W-:Y:S04]  /*26c0*/  BSSY B1, `(.L_x_49) ;  /* 0x0000006000017945 */ /* 0x000fe80003800000 */
[----:B------:R0:W-:Y:S01]  /*26d0*/  @!P5 STG.E.U8 desc[UR36][R160.64+0x9], R93 ;  /* 0x0000095da000d986 */ /* 0x0001e2000c101124 */
[----:B------:R-:W-:Y:S05]  /*26e0*/  @P2 BRA `(.L_x_50) ;  /* 0x00000000000c2947 */ /* 0x000fea0003800000 */
[----:B--2---:R-:W3:Y:S02]  /*26f0*/  LDG.E.U8 R157, desc[UR36][R166.64+0x8] ;  /* 0x00000824a69d7981 */ /* 0x004ee4000c1e1100 */
[----:B---3--:R-:W-:-:S05]  /*2700*/  PRMT R89, R157, 0x8880, RZ ;  /* 0x000088809d597816 */ /* 0x008fca00000000ff */
[----:B------:R-:W-:-:S07]  /*2710*/  IMAD R22, R89, R156, RZ ;  /* 0x0000009c59167224 */ /* 0x000fce00078e02ff */
.L_x_50:
[----:B------:R-:W-:Y:S05]  /*2720*/  BSYNC B1 ;  /* 0x0000000000017941 */ /* 0x000fea0003800000 */
.L_x_49:
        /* <DEDUP_REMOVED lines=11> */
.L_x_52:
[----:B------:R-:W-:Y:S05]  /*27e0*/  BSYNC B1 ;  /* 0x0000000000017941 */ /* 0x000fea0003800000 */
.L_x_51:
[----:B------:R-:W-:Y:S01]  /*27f0*/  @!P4 IMAD R95, R95, R155, R22 ;  /* 0x0000009b5f5fc224 */ /* 0x000fe200078e0216 */
[----:B------:R-:W-:Y:S04]  /*2800*/  BSSY B1, `(.L_x_53) ;  /* 0x0000006000017945 */ /* 0x000fe80003800000 */
[----:B------:R0:W-:Y:S01]  /*2810*/  @!P4 STG.E.U8 desc[UR36][R8.64+0x9], R95 ;  /* 0x0000095f0800c986 */ /* 0x0001e2000c101124 */
[----:B------:R-:W-:Y:S05]  /*2820*/  @P3 BRA `(.L_x_54) ;  /* 0x00000000000c3947 */ /* 0x000fea0003800000 */
[----:B--2---:R-:W3:Y:S02]  /*2830*/  LDG.E.U8 R157, desc[UR36][R162.64+0x10] ;  /* 0x00001024a29d7981 */ /* 0x004ee4000c1e1100 */
[----:B---3--:R-:W-:-:S05]  /*2840*/  PRMT R89, R157, 0x8880, RZ ;  /* 0x000088809d597816 */ /* 0x008fca00000000ff */
[----:B------:R-:W-:-:S07]  /*2850*/  IMAD R22, R89, R156, RZ ;  /* 0x0000009c59167224 */ /* 0x000fce00078e02ff */
.L_x_54:
[----:B------:R-:W-:Y:S05]  /*2860*/  BSYNC B1 ;  /* 0x0000000000017941 */ /* 0x000fea0003800000 */
.L_x_53:
[----:B---3--:R-:W-:Y:S01]  /*2870*/  @!P3 IMAD R89, R96, R155, R22 ;  /* 0x0000009b6059b224 */ /* 0x008fe200078e0216 */
[----:B------:R-:W-:Y:S04]  /*2880*/  BSSY B1, `(.L_x_55) ;  /* 0x0000006000017945 */ /* 0x000fe80003800000 */
[----:B------:R3:W-:Y:S01]  /*2890*/  @!P3 STG.E.U8 desc[UR36][R160.64+0x10], R89 ;  /* 0x00001059a000b986 */ /* 0x0007e2000c101124 */
[----:B------:R-:W-:Y:S05]  /*28a0*/  @P5 BRA `(.L_x_56) ;  /* 0x00000000000c5947 */ /* 0x000fea0003800000 */
[----:B--2---:R-:W3:Y:S02]  /*28b0*/  LDG.E.U8 R157, desc[UR36][R162.64+0x11] ;  /* 0x00001124a29d7981 */ /* 0x004ee4000c1e1100 */
[----:B---3--:R-:W-:-:S05]  /*28c0*/  PRMT R89, R157, 0x8880, RZ ;  /* 0x000088809d597816 */ /* 0x008fca00000000ff */
[----:B------:R-:W-:-:S07]  /*28d0*/  IMAD R22, R89, R156, RZ ;  /* 0x0000009c59167224 */ /* 0x000fce00078e02ff */
.L_x_56:
[----:B------:R-:W-:Y:S05]  /*28e0*/  BSYNC B1 ;  /* 0x0000000000017941 */ /* 0x000fea0003800000 */
.L_x_55:
[----:B------:R-:W-:Y:S01]  /*28f0*/  @!P5 IMAD R97, R97, R155, R22 ;  /* 0x0000009b6161d224 */ /* 0x000fe200078e0216 */
[----:B------:R-:W-:Y:S04]  /*2900*/  BSSY B1, `(.L_x_57) ;  /* 0x0000006000017945 */ /* 0x000fe80003800000 */
[----:B------:R0:W-:Y:S01]  /*2910*/  @!P5 STG.E.U8 desc[UR36][R160.64+0x11], R97 ;  /* 0x00001161a000d986 */ /* 0x0001e2000c101124 */
[----:B------:R-:W-:Y:S05]  /*2920*/  @P2 BRA `(.L_x_58) ;  /* 0x00000000000c2947 */ /* 0x000fea0003800000 */
[----:B--2---:R-:W3:Y:S02]  /*2930*/  LDG.E.U8 R157, desc[UR36][R166.64+0x10] ;  /* 0x00001024a69d7981 */ /* 0x004ee4000c1e1100 */
[----:B---3--:R-:W-:-:S05]  /*2940*/  PRMT R89, R157, 0x8880, RZ ;  /* 0x000088809d597816 */ /* 0x008fca00000000ff */
[----:B------:R-:W-:-:S07]  /*2950*/  IMAD R22, R89, R156, RZ ;  /* 0x0000009c59167224 */ /* 0x000fce00078e02ff */
.L_x_58:
[----:B------:R-:W-:Y:S05]  /*2960*/  BSYNC B1 ;  /* 0x0000000000017941 */ /* 0x000fea0003800000 */
.L_x_57:
        /* <DEDUP_REMOVED lines=11> */
.L_x_60:
[----:B------:R-:W-:Y:S05]  /*2a20*/  BSYNC B1 ;  /* 0x0000000000017941 */ /* 0x000fea0003800000 */
.L_x_59:
[----:B------:R-:W-:Y:S01]  /*2a30*/  @!P4 IMAD R99, R99, R155, R22 ;  /* 0x0000009b6363c224 */ /* 0x000fe200078e0216 */
[----:B------:R-:W-:Y:S04]  /*2a40*/  BSSY B1, `(.L_x_61) ;  /* 0x0000006000017945 */ /* 0x000fe80003800000 */
[----:B------:R0:W-:Y:S01]  /*2a50*/  @!P4 STG.E.U8 desc[UR36][R8.64+0x11], R99 ;  /* 0x000011630800c986 */ /* 0x0001e2000c101124 */
[----:B------:R-:W-:Y:S05]  /*2a60*/  @P3 BRA `(.L_x_62) ;  /* 0x00000000000c3947 */ /* 0x000fea0003800000 */
[----:B--2---:R-:W3:Y:S02]  /*2a70*/  LDG.E.U8 R157, desc[UR36][R162.64+0x18] ;  /* 0x00001824a29d7981 */ /* 0x004ee4000c1e1100 */
[----:B---3--:R-:W-:-:S05]  /*2a80*/  PRMT R89, R157, 0x8880, RZ ;  /* 0x000088809d597816 */ /* 0x008fca00000000ff */
[----:B------:R-:W-:-:S07]  /*2a90*/  IMAD R22, R89, R156, RZ ;  /* 0x0000009c59167224 */ /* 0x000fce00078e02ff */
.L_x_62:
[----:B------:R-:W-:Y:S05]  /*2aa0*/  BSYNC B1 ;  /* 0x0000000000017941 */ /* 0x000fea0003800000 */
.L_x_61:
[----:B---3--:R-:W-:Y:S01]  /*2ab0*/  @!P3 IMAD R89, R100, R155, R22 ;  /* 0x0000009b6459b224 */ /* 0x008fe200078e0216 */
[----:B------:R-:W-:Y:S04]  /*2ac0*/  BSSY B1, `(.L_x_63) ;  /* 0x0000006000017945 */ /* 0x000fe80003800000 */
[----:B------:R3:W-:Y:S01]  /*2ad0*/  @!P3 STG.E.U8 desc[UR36][R160.64+0x18], R89 ;  /* 0x00001859a000b986 */ /* 0x0007e2000c101124 */
[----:B------:R-:W-:Y:S05]  /*2ae0*/  @P5 BRA `(.L_x_64) ;  /* 0x00000000000c5947 */ /* 0x000fea0003800000 */
[----:B--2---:R-:W3:Y:S02]  /*2af0*/  LDG.E.U8 R157, desc[UR36][R162.64+0x19] ;  /* 0x00001924a29d7981 */ /* 0x004ee4000c1e1100 */
[----:B---3--:R-:W-:-:S05]  /*2b00*/  PRMT R89, R157, 0x8880, RZ ;  /* 0x000088809d597816 */ /* 0x008fca00000000ff */
[----:B------:R-:W-:-:S07]  /*2b10*/  IMAD R22, R89, R156, RZ ;  /* 0x0000009c59167224 */ /* 0x000fce00078e02ff */
.L_x_64:
[----:B------:R-:W-:Y:S05]  /*2b20*/  BSYNC B1 ;  /* 0x0000000000017941 */ /* 0x000fea0003800000 */
.L_x_63:
[----:B------:R-:W-:Y:S01]  /*2b30*/  @!P5 IMAD R101, R101, R155, R22 ;  /* 0x0000009b6565d224 */ /* 0x000fe200078e0216 */
[----:B------:R-:W-:Y:S04]  /*2b40*/  BSSY B1, `(.L_x_65) ;  /* 0x0000006000017945 */ /* 0x000fe80003800000 */
[----:B------:R0:W-:Y:S01]  /*2b50*/  @!P5 STG.E.U8 desc[UR36][R160.64+0x19], R101 ;  /* 0x00001965a000d986 */ /* 0x0001e2000c101124 */
[----:B------:R-:W-:Y:S05]  /*2b60*/  @P2 BRA `(.L_x_66) ;  /* 0x00000000000c2947 */ /* 0x000fea0003800000 */
[----:B--2---:R-:W3:Y:S02]  /*2b70*/  LDG.E.U8 R157, desc[UR36][R166.64+0x18] ;  /* 0x00001824a69d7981 */ /* 0x004ee4000c1e1100 */
[----:B---3--:R-:W-:-:S05]  /*2b80*/  PRMT R89, R157, 0x8880, RZ ;  /* 0x000088809d597816 */ /* 0x008fca00000000ff */
[----:B------:R-:W-:-:S07]  /*2b90*/  IMAD R22, R89, R156, RZ ;  /* 0x0000009c59167224 */ /* 0x000fce00078e02ff */
.L_x_66:
[----:B------:R-:W-:Y:S05]  /*2ba0*/  BSYNC B1 ;  /* 0x0000000000017941 */ /* 0x000fea0003800000 */
.L_x_65:
        /* <DEDUP_REMOVED lines=11> */
.L_x_68:
[----:B------:R-:W-:Y:S05]  /*2c60*/  BSYNC B1 ;  /* 0x0000000000017941 */ /* 0x000fea0003800000 */
.L_x_67:
[----:B------:R-:W-:Y:S01]  /*2c70*/  @!P4 IMAD R103, R103, R155, R22 ;  /* 0x0000009b6767c224 */ /* 0x000fe200078e0216 */
[----:B------:R-:W-:Y:S04]  /*2c80*/  BSSY B1, `(.L_x_69) ;  /* 0x0000006000017945 */ /* 0x000fe80003800000 */
[----:B------:R0:W-:Y:S01]  /*2c90*/  @!P4 STG.E.U8 desc[UR36][R8.64+0x19], R103 ;  /* 0x000019670800c986 */ /* 0x0001e2000c101124 */
[----:B------:R-:W-:Y:S05]  /*2ca0*/  @P3 BRA `(.L_x_70) ;  /* 0x00000000000c3947 */ /* 0x000fea0003800000 */
[----:B--2---:R-:W3:Y:S02]  /*2cb0*/  LDG.E.U8 R157, desc[UR36][R162.64+0x20] ;  /* 0x00002024a29d7981 */ /* 0x004ee4000c1e1100 */
[----:B---3--:R-:W-:-:S05]  /*2cc0*/  PRMT R89, R157, 0x8880, RZ ;  /* 0x000088809d597816 */ /* 0x008fca00000000ff */
[----:B------:R-:W-:-:S07]  /*2cd0*/  IMAD R22, R89, R156, RZ ;  /* 0x0000009c59167224 */ /* 0x000fce00078e02ff */
.L_x_70:
[----:B------:R-:W-:Y:S05]  /*2ce0*/  BSYNC B1 ;  /* 0x0000000000017941 */ /* 0x000fea0003800000 */
.L_x_69:
[----:B---3--:R-:W-:Y:S01]  /*2cf0*/  @!P3 IMAD R89, R104, R155, R22 ;  /* 0x0000009b6859b224 */ /* 0x008fe200078e0216 */
[----:B------:R-:W-:Y:S04]  /*2d00*/  BSSY B1, `(.L_x_71) ;  /* 0x0000006000017945 */ /* 0x000fe80003800000 */
[----:B------:R3:W-:Y:S01]  /*2d10*/  @!P3 STG.E.U8 desc[UR36][R160.64+0x20], R89 ;  /* 0x00002059a000b986 */ /* 0x0007e2000c101124 */
[----:B------:R-:W-:Y:S05]  /*2d20*/  @P5 BRA `(.L_x_72) ;  /* 0x00000000000c5947 */ /* 0x000fea0003800000 */
[----:B--2---:R-:W3:Y:S02]  /*2d30*/  LDG.E.U8 R157, desc[UR36][R162.64+0x21] ;  /* 0x00002124a29d7981 */ /* 0x004ee4000c1e1100 */
[----:B---3--:R-:W-:-:S05]  /*2d40*/  PRMT R89, R157, 0x8880, RZ ;  /* 0x000088809d597816 */ /* 0x008fca00000000ff */
[----:B------:R-:W-:-:S07]  /*2d50*/  IMAD R22, R89, R156, RZ ;  /* 0x0000009c59167224 */ /* 0x000fce00078e02ff */
.L_x_72:
[----:B------:R-:W-:Y:S05]  /*2d60*/  BSYNC B1 ;  /* 0x0000000000017941 */ /* 0x000fea0003800000 */
.L_x_71:
[----:B------:R-:W-:Y:S01]  /*2d70*/  @!P5 IMAD R105, R105, R155, R22 ;  /* 0x0000009b6969d224 */ /* 0x000fe200078e0216 */
[----:B------:R-:W-:Y:S04]  /*2d80*/  BSSY B1, `(.L_x_73) ;  /* 0x0000006000017945 */ /* 0x000fe80003800000 */
[----:B------:R0:W-:Y:S01]  /*2d90*/  @!P5 STG.E.U8 desc[UR36][R160.64+0x21], R105 ;  /* 0x00002169a000d986 */ /* 0x0001e2000c101124 */
[----:B------:R-:W-:Y:S05]  /*2da0*/  @P2 BRA `(.L_x_74) ;  /* 0x00000000000c2947 */ /* 0x000fea0003800000 */
[----:B--2---:R-:W3:Y:S02]  /*2db0*/  LDG.E.U8 R157, desc[UR36][R166.64+0x20] ;  /* 0x00002024a69d7981 */ /* 0x004ee4000c1e1100 */
[----:B---3--:R-:W-:-:S05]  /*2dc0*/  PRMT R89, R157, 0x8880, RZ ;  /* 0x000088809d597816 */ /* 0x008fca00000000ff */
[----:B------:R-:W-:-:S07]  /*2dd0*/  IMAD R22, R89, R156, RZ ;  /* 0x0000009c59167224 */ /* 0x000fce00078e02ff */
.L_x_74:
[----:B------:R-:W-:Y:S05]  /*2de0*/  BSYNC B1 ;  /* 0x0000000000017941 */ /* 0x000fea0003800000 */
.L_x_73:
        /* <DEDUP_REMOVED lines=11> */
.L_x_76:
[----:B------:R-:W-:Y:S05]  /*2ea0*/  BSYNC B1 ;  /* 0x0000000000017941 */ /* 0x000fea0003800000 */
.L_x_75:
[----:B------:R-:W-:Y:S01]  /*2eb0*/  @!P4 IMAD R107, R107, R155, R22 ;  /* 0x0000009b6b6bc224 */ /* 0x000fe200078e0216 */
[----:B------:R-:W-:Y:S04]  /*2ec0*/  BSSY B1, `(.L_x_77) ;  /* 0x0000006000017945 */ /* 0x000fe80003800000 */
[----:B------:R0:W-:Y:S01]  /*2ed0*/  @!P4 STG.E.U8 desc[UR36][R8.64+0x21], R107 ;  /* 0x0000216b0800c986 */ /* 0x0001e2000c101124 */
[----:B------:R-:W-:Y:S05]  /*2ee0*/  @P3 BRA `(.L_x_78) ;  /* 0x00000000000c3947 */ /* 0x000fea0003800000 */
[----:B--2---:R-:W3:Y:S02]  /*2ef0*/  LDG.E.U8 R157, desc[UR36][R162.64+0x28] ;  /* 0x00002824a29d7981 */ /* 0x004ee4000c1e1100 */
[----:B---3--:R-:W-:-:S05]  /*2f00*/  PRMT R89, R157, 0x8880, RZ ;  /* 0x000088809d597816 */ /* 0x008fca00000000ff */
[----:B------:R-:W-:-:S07]  /*2f10*/  IMAD R22, R89, R156, RZ ;  /* 0x0000009c59167224 */ /* 0x000fce00078e02ff */
.L_x_78:
[----:B------:R-:W-:Y:S05]  /*2f20*/  BSYNC B1 ;  /* 0x0000000000017941 */ /* 0x000fea0003800000 */
.L_x_77:
[----:B---3--:R-:W-:Y:S01]  /*2f30*/  @!P3 IMAD R89, R108, R155, R22 ;  /* 0x0000009b6c59b224 */ /* 0x008fe200078e0216 */
[----:B------:R-:W-:Y:S04]  /*2f40*/  BSSY B1, `(.L_x_79) ;  /* 0x0000006000017945 */ /* 0x000fe80003800000 */
[----:B------:R3:W-:Y:S01]  /*2f50*/  @!P3 STG.E.U8 desc[UR36][R160.64+0x28], R89 ;  /* 0x00002859a000b986 */ /* 0x0007e2000c101124 */
[----:B------:R-:W-:Y:S05]  /*2f60*/  @P5 BRA `(.L_x_80) ;  /* 0x00000000000c5947 */ /* 0x000fea0003800000 */
[----:B--2---:R-:W3:Y:S02]  /*2f70*/  LDG.E.U8 R157, desc[UR36][R162.64+0x29] ;  /* 0x00002924a29d7981 */ /* 0x004ee4000c1e1100 */
[----:B---3--:R-:W-:-:S05]  /*2f80*/  PRMT R89, R157, 0x8880, RZ ;  /* 0x000088809d597816 */ /* 0x008fca00000000ff */
[----:B------:R-:W-:-:S07]  /*2f90*/  IMAD R22, R89, R156, RZ ;  /* 0x0000009c59167224 */ /* 0x000fce00078e02ff */
.L_x_80:
[----:B------:R-:W-:Y:S05]  /*2fa0*/  BSYNC B1 ;  /* 0x0000000000017941 */ /* 0x000fea0003800000 */
.L_x_79:
[----:B------:R-:W-:Y:S01]  /*2fb0*/  @!P5 IMAD R109, R109, R155, R22 ;  /* 0x0000009b6d6dd224 */ /* 0x000fe200078e0216 */
[----:B------:R-:W-:Y:S04]  /*2fc0*/  BSSY B1, `(.L_x_81) ;  /* 0x0000006000017945 */ /* 0x000fe80003800000 */
[----:B------:R0:W-:Y:S01]  /*2fd0*/  @!P5 STG.E.U8 desc[UR36][R160.64+0x29], R109 ;  /* 0x0000296da000d986 */ /* 0x0001e2000c101124 */
[----:B------:R-:W-:Y:S05]  /*2fe0*/  @P2 BRA `(.L_x_82) ;  /* 0x00000000000c2947 */ /* 0x000fea0003800000 */
[----:B--2---:R-:W3:Y:S02]  /*2ff0*/  LDG.E.U8 R157, desc[UR36][R166.64+0x28] ;  /* 0x00002824a69d7981 */ /* 0x004ee4000c1e1100 */
[----:B---3--:R-:W-:-:S05]  /*3000*/  PRMT R89, R157, 0x8880, RZ ;  /* 0x000088809d597816 */ /* 0x008fca00000000ff */
[----:B------:R-:W-:-:S07]  /*3010*/  IMAD R22, R89, R156, RZ ;  /* 0x0000009c59167224 */ /* 0x000fce00078e02ff */
.L_x_82:
[----:B------:R-:W-:Y:S05]  /*3020*/  BSYNC B1 ;  /* 0x0000000000017941 */ /* 0x000fea0003800000 */
.L_x_81:
        /* <DEDUP_REMOVED lines=11> */
.L_x_84:
[----:B------:R-:W-:Y:S05]  /*30e0*/  BSYNC B1 ;  /* 0x0000000000017941 */ /* 0x000fea0003800000 */
.L_x_83:
[----:B------:R-:W-:Y:S01]  /*30f0*/  @!P4 IMAD R111, R111, R155, R22 ;  /* 0x0000009b6f6fc224 */ /* 0x000fe200078e0216 */
[----:B------:R-:W-:Y:S04]  /*3100*/  BSSY B1, `(.L_x_85) ;  /* 0x0000006000017945 */ /* 0x000fe80003800000 */
[----:B------:R0:W-:Y:S01]  /*3110*/  @!P4 STG.E.U8 desc[UR36][R8.64+0x29], R111 ;  /* 0x0000296f0800c986 */ /* 0x0001e2000c101124 */
[----:B------:R-:W-:Y:S05]  /*3120*/  @P3 BRA `(.L_x_86) ;  /* 0x00000000000c3947 */ /* 0x000fea0003800000 */
[----:B--2---:R-:W3:Y:S02]  /*3130*/  LDG.E.U8 R157, desc[UR36][R162.64+0x30] ;  /* 0x00003024a29d7981 */ /* 0x004ee4000c1e1100 */
[----:B---3--:R-:W-:-:S05]  /*3140*/  PRMT R89, R157, 0x8880, RZ ;  /* 0x000088809d597816 */ /* 0x008fca00000000ff */
[----:B------:R-:W-:-:S07]  /*3150*/  IMAD R22, R89, R156, RZ ;  /* 0x0000009c59167224 */ /* 0x000fce00078e02ff */
.L_x_86:
[----:B------:R-:W-:Y:S05]  /*3160*/  BSYNC B1 ;  /* 0x0000000000017941 */ /* 0x000fea0003800000 */
.L_x_85:
[----:B---3--:R-:W-:Y:S01]  /*3170*/  @!P3 IMAD R89, R112, R155, R22 ;  /* 0x0000009b7059b224 */ /* 0x008fe200078e0216 */
[----:B------:R-:W-:Y:S04]  /*3180*/  BSSY B1, `(.L_x_87) ;  /* 0x0000006000017945 */ /* 0x000fe80003800000 */
[----:B------:R3:W-:Y:S01]  /*3190*/  @!P3 STG.E.U8 desc[UR36][R160.64+0x30], R89 ;  /* 0x00003059a000b986 */ /* 0x0007e2000c101124 */
[----:B------:R-:W-:Y:S05]  /*31a0*/  @P5 BRA `(.L_x_88) ;  /* 0x00000000000c5947 */ /* 0x000fea0003800000 */
[----:B--2---:R-:W3:Y:S02]  /*31b0*/  LDG.E.U8 R157, desc[UR36][R162.64+0x31] ;  /* 0x00003124a29d7981 */ /* 0x004ee4000c1e1100 */
[----:B---3--:R-:W-:-:S05]  /*31c0*/  PRMT R89, R157, 0x8880, RZ ;  /* 0x000088809d597816 */ /* 0x008fca00000000ff */
[----:B------:R-:W-:-:S07]  /*31d0*/  IMAD R22, R89, R156, RZ ;  /* 0x0000009c59167224 */ /* 0x000fce00078e02ff */
.L_x_88:
[----:B------:R-:W-:Y:S05]  /*31e0*/  BSYNC B1 ;  /* 0x0000000000017941 */ /* 0x000fea0003800000 */
.L_x_87:
[----:B------:R-:W-:Y:S01]  /*31f0*/  @!P5 IMAD R113, R113, R155, R22 ;  /* 0x0000009b7171d224 */ /* 0x000fe200078e0216 */
[----:B------:R-:W-:Y:S04]  /*3200*/  BSSY B1, `(.L_x_89) ;  /* 0x0000006000017945 */ /* 0x000fe80003800000 */
[----:B------:R0:W-:Y:S01]  /*3210*/  @!P5 STG.E.U8 desc[UR36][R160.64+0x31], R113 ;  /* 0x00003171a000d986 */ /* 0x0001e2000c101124 */
[----:B------:R-:W-:Y:S05]  /*3220*/  @P2 BRA `(.L_x_90) ;  /* 0x00000000000c2947 */ /* 0x000fea0003800000 */
[----:B--2---:R-:W3:Y:S02]  /*3230*/  LDG.E.U8 R157, desc[UR36][R166.64+0x30] ;  /* 0x00003024a69d7981 */ /* 0x004ee4000c1e1100 */
[----:B---3--:R-:W-:-:S05]  /*3240*/  PRMT R89, R157, 0x8880, RZ ;  /* 0x000088809d597816 */ /* 0x008fca00000000ff */
[----:B------:R-:W-:-:S07]  /*3250*/  IMAD R22, R89, R156, RZ ;  /* 0x0000009c59167224 */ /* 0x000fce00078e02ff */
.L_x_90:
[----:B------:R-:W-:Y:S05]  /*3260*/  BSYNC B1 ;  /* 0x0000000000017941 */ /* 0x000fea0003800000 */
.L_x_89:
        /* <DEDUP_REMOVED lines=11> */
.L_x_92:
[----:B------:R-:W-:Y:S05]  /*3320*/  BSYNC B1 ;  /* 0x0000000000017941 */ /* 0x000fea0003800000 */
.L_x_91:
[----:B------:R-:W-:Y:S01]  /*3330*/  @!P4 IMAD R115, R115, R155, R22 ;  /* 0x0000009b7373c224 */ /* 0x000fe200078e0216 */
[----:B------:R-:W-:Y:S04]  /*3340*/  BSSY B1, `(.L_x_93) ;  /* 0x0000006000017945 */ /* 0x000fe80003800000 */
[----:B------:R0:W-:Y:S01]  /*3350*/  @!P4 STG.E.U8 desc[UR36][R8.64+0x31], R115 ;  /* 0x000031730800c986 */ /* 0x0001e2000c101124 */
[----:B------:R-:W-:Y:S05]  /*3360*/  @P3 BRA `(.L_x_94) ;  /* 0x00000000000c3947 */ /* 0x000fea0003800000 */
[----:B--2---:R-:W3:Y:S02]  /*3370*/  LDG.E.U8 R157, desc[UR36][R162.64+0x38] ;  /* 0x00003824a29d7981 */ /* 0x004ee4000c1e1100 */
[----:B---3--:R-:W-:-:S05]  /*3380*/  PRMT R89, R157, 0x8880, RZ ;  /* 0x000088809d597816 */ /* 0x008fca00000000ff */
[----:B------:R-:W-:-:S07]  /*3390*/  IMAD R22, R89, R156, RZ ;  /* 0x0000009c59167224 */ /* 0x000fce00078e02ff */
.L_x_94:
[----:B------:R-:W-:Y:S05]  /*33a0*/  BSYNC B1 ;  /* 0x0000000000017941 */ /* 0x000fea0003800000 */
.L_x_93:
[----:B---3--:R-:W-:Y:S01]  /*33b0*/  @!P3 IMAD R89, R116, R155, R22 ;  /* 0x0000009b7459b224 */ /* 0x008fe200078e0216 */
[----:B------:R-:W-:Y:S04]  /*33c0*/  BSSY B1, `(.L_x_95) ;  /* 0x0000006000017945 */ /* 0x000fe80003800000 */
[----:B------:R3:W-:Y:S01]  /*33d0*/  @!P3 STG.E.U8 desc[UR36][R160.64+0x38], R89 ;  /* 0x00003859a000b986 */ /* 0x0007e2000c101124 */
[----:B------:R-:W-:Y:S05]  /*33e0*/  @P5 BRA `(.L_x_96) ;  /* 0x00000000000c5947 */ /* 0x000fea0003800000 */
[----:B--2---:R-:W3:Y:S02]  /*33f0*/  LDG.E.U8 R157, desc[UR36][R162.64+0x39] ;  /* 0x00003924a29d7981 */ /* 0x004ee4000c1e1100 */
[----:B---3--:R-:W-:-:S05]  /*3400*/  PRMT R89, R157, 0x8880, RZ ;  /* 0x000088809d597816 */ /* 0x008fca00000000ff */
[----:B------:R-:W-:-:S07]  /*3410*/  IMAD R22, R89, R156, RZ ;  /* 0x0000009c59167224 */ /* 0x000fce00078e02ff */
.L_x_96:
[----:B------:R-:W-:Y:S05]  /*3420*/  BSYNC B1 ;  /* 0x0000000000017941 */ /* 0x000fea0003800000 */
.L_x_95:
[----:B------:R-:W-:Y:S01]  /*3430*/  @!P5 IMAD R117, R117, R155, R22 ;  /* 0x0000009b7575d224 */ /* 0x000fe200078e0216 */
[----:B------:R-:W-:Y:S04]  /*3440*/  BSSY B1, `(.L_x_97) ;  /* 0x0000006000017945 */ /* 0x000fe80003800000 */
[----:B------:R0:W-:Y:S01]  /*3450*/  @!P5 STG.E.U8 desc[UR36][R160.64+0x39], R117 ;  /* 0x00003975a000d986 */ /* 0x0001e2000c101124 */
[----:B------:R-:W-:Y:S05]  /*3460*/  @P2 BRA `(.L_x_98) ;  /* 0x00000000000c2947 */ /* 0x000fea0003800000 */
[----:B--2---:R-:W3:Y:S02]  /*3470*/  LDG.E.U8 R157, desc[UR36][R166.64+0x38] ;  /* 0x00003824a69d7981 */ /* 0x004ee4000c1e1100 */
[----:B---3--:R-:W-:-:S05]  /*3480*/  PRMT R89, R157, 0x8880, RZ ;  /* 0x000088809d597816 */ /* 0x008fca00000000ff */
[----:B------:R-:W-:-:S07]  /*3490*/  IMAD R22, R89, R156, RZ ;  /* 0x0000009c59167224 */ /* 0x000fce00078e02ff */
.L_x_98:
[----:B------:R-:W-:Y:S05]  /*34a0*/  BSYNC B1 ;  /* 0x0000000000017941 */ /* 0x000fea0003800000 */
.L_x_97:
        /* <DEDUP_REMOVED lines=11> */
.L_x_100:
[----:B------:R-:W-:Y:S05]  /*3560*/  BSYNC B1 ;  /* 0x0000000000017941 */ /* 0x000fea0003800000 */
.L_x_99:
[----:B------:R-:W-:Y:S01]  /*3570*/  @!P4 IMAD R119, R119, R155, R22 ;  /* 0x0000009b7777c224 */ /* 0x000fe200078e0216 */
[----:B------:R-:W-:Y:S04]  /*3580*/  BSSY B1, `(.L_x_101) ;  /* 0x0000006000017945 */ /* 0x000fe80003800000 */
[----:B------:R0:W-:Y:S01]  /*3590*/  @!P4 STG.E.U8 desc[UR36][R8.64+0x39], R119 ;  /* 0x000039770800c986 */ /* 0x0001e2000c101124 */
[----:B------:R-:W-:Y:S05]  /*35a0*/  @P3 BRA `(.L_x_102) ;  /* 0x00000000000c3947 */ /* 0x000fea0003800000 */
[----:B--2---:R-:W3:Y:S02]  /*35b0*/  LDG.E.U8 R157, desc[UR36][R162.64+0x40] ;  /* 0x00004024a29d7981 */ /* 0x004ee4000c1e1100 */
[----:B---3--:R-:W-:-:S05]  /*35c0*/  PRMT R89, R157, 0x8880, RZ ;  /* 0x000088809d597816 */ /* 0x008fca00000000ff */
[----:B------:R-:W-:-:S07]  /*35d0*/  IMAD R22, R89, R156, RZ ;  /* 0x0000009c59167224 */ /* 0x000fce00078e02ff */
.L_x_102:
[----:B------:R-:W-:Y:S05]  /*35e0*/  BSYNC B1 ;  /* 0x0000000000017941 */ /* 0x000fea0003800000 */
.L_x_101:
[----:B---3--:R-:W-:Y:S01]  /*35f0*/  @!P3 IMAD R89, R120, R155, R22 ;  /* 0x0000009b7859b224 */ /* 0x008fe200078e0216 */
[----:B------:R-:W-:Y:S04]  /*3600*/  BSSY B1, `(.L_x_103) ;  /* 0x0000006000017945 */ /* 0x000fe80003800000 */
[----:B------:R3:W-:Y:S01]  /*3610*/  @!P3 STG.E.U8 desc[UR36][R160.64+0x40], R89 ;  /* 0x00004059a000b986 */ /* 0x0007e2000c101124 */
[----:B------:R-:W-:Y:S05]  /*3620*/  @P5 BRA `(.L_x_104) ;  /* 0x00000000000c5947 */ /* 0x000fea0003800000 */
[----:B--2---:R-:W3:Y:S02]  /*3630*/  LDG.E.U8 R157, desc[UR36][R162.64+0x41] ;  /* 0x00004124a29d7981 */ /* 0x004ee4000c1e1100 */
[----:B---3--:R-:W-:-:S05]  /*3640*/  PRMT R89, R157, 0x8880, RZ ;  /* 0x000088809d597816 */ /* 0x008fca00000000ff */
[----:B------:R-:W-:-:S07]  /*3650*/  IMAD R22, R89, R156, RZ ;  /* 0x0000009c59167224 */ /* 0x000fce00078e02ff */
.L_x_104:
[----:B------:R-:W-:Y:S05]  /*3660*/  BSYNC B1 ;  /* 0x0000000000017941 */ /* 0x000fea0003800000 */
.L_x_103:
[----:B------:R-:W-:Y:S01]  /*3670*/  @!P5 IMAD R121, R121, R155, R22 ;  /* 0x0000009b7979d224 */ /* 0x000fe200078e0216 */
[----:B------:R-:W-:Y:S04]  /*3680*/  BSSY B1, `(.L_x_105) ;  /* 0x0000006000017945 */ /* 0x000fe80003800000 */
[----:B------:R0:W-:Y:S01]  /*3690*/  @!P5 STG.E.U8 desc[UR36][R160.64+0x41], R121 ;  /* 0x00004179a000d986 */ /* 0x0001e2000c101124 */
[----:B------:R-:W-:Y:S05]  /*36a0*/  @P2 BRA `(.L_x_106) ;  /* 0x00000000000c2947 */ /* 0x000fea0003800000 */
[----:B--2---:R-:W3:Y:S02]  /*36b0*/  LDG.E.U8 R157, desc[UR36][R166.64+0x40] ;  /* 0x00004024a69d7981 */ /* 0x004ee4000c1e1100 */
[----:B---3--:R-:W-:-:S05]  /*36c0*/  PRMT R89, R157, 0x8880, RZ ;  /* 0x000088809d597816 */ /* 0x008fca00000000ff */
[----:B------:R-:W-:-:S07]  /*36d0*/  IMAD R22, R89, R156, RZ ;  /* 0x0000009c59167224 */ /* 0x000fce00078e02ff */
.L_x_106:
[----:B------:R-:W-:Y:S05]  /*36e0*/  BSYNC B1 ;  /* 0x0000000000017941 */ /* 0x000fea0003800000 */
.L_x_105:
        /* <DEDUP_REMOVED lines=11> */
.L_x_108:
[----:B------:R-:W-:Y:S05]  /*37a0*/  BSYNC B1 ;  /* 0x0000000000017941 */ /* 0x000fea0003800000 */
.L_x_107:
[----:B------:R-:W-:Y:S01]  /*37b0*/  @!P4 IMAD R123, R123, R155, R22 ;  /* 0x0000009b7b7bc224 */ /* 0x000fe200078e0216 */
[----:B------:R-:W-:Y:S04]  /*37c0*/  BSSY B1, `(.L_x_109) ;  /* 0x0000006000017945 */ /* 0x000fe80003800000 */
[----:B------:R0:W-:Y:S01]  /*37d0*/  @!P4 STG.E.U8 desc[UR36][R8.64+0x41], R123 ;  /* 0x0000417b0800c986 */ /* 0x0001e2000c101124 */
[----:B------:R-:W-:Y:S05]  /*37e0*/  @P3 BRA `(.L_x_110) ;  /* 0x00000000000c3947 */ /* 0x000fea0003800000 */
[----:B--2---:R-:W3:Y:S02]  /*37f0*/  LDG.E.U8 R157, desc[UR36][R162.64+0x48] ;  /* 0x00004824a29d7981 */ /* 0x004ee4000c1e1100 */
[----:B---3--:R-:W-:-:S05]  /*3800*/  PRMT R89, R157, 0x8880, RZ ;  /* 0x000088809d597816 */ /* 0x008fca00000000ff */
[----:B------:R-:W-:-:S07]  /*3810*/  IMAD R22, R89, R156, RZ ;  /* 0x0000009c59167224 */ /* 0x000fce00078e02ff */
.L_x_110:
[----:B------:R-:W-:Y:S05]  /*3820*/  BSYNC B1 ;  /* 0x0000000000017941 */ /* 0x000fea0003800000 */
.L_x_109:
[----:B---3--:R-:W-:Y:S01]  /*3830*/  @!P3 IMAD R89, R124, R155, R22 ;  /* 0x0000009b7c59b224 */ /* 0x008fe200078e0216 */
[----:B------:R-:W-:Y:S04]  /*3840*/  BSSY B1, `(.L_x_111) ;  /* 0x0000006000017945 */ /* 0x000fe80003800000 */
[----:B------:R3:W-:Y:S01]  /*3850*/  @!P3 STG.E.U8 desc[UR36][R160.64+0x48], R89 ;  /* 0x00004859a000b986 */ /* 0x0007e2000c101124 */
[----:B------:R-:W-:Y:S05]  /*3860*/  @P5 BRA `(.L_x_112) ;  /* 0x00000000000c5947 */ /* 0x000fea0003800000 */
[----:B--2---:R-:W3:Y:S02]  /*3870*/  LDG.E.U8 R157, desc[UR36][R162.64+0x49] ;  /* 0x00004924a29d7981 */ /* 0x004ee4000c1e1100 */
[----:B---3--:R-:W-:-:S05]  /*3880*/  PRMT R89, R157, 0x8880, RZ ;  /* 0x000088809d597816 */ /* 0x008fca00000000ff */
[----:B------:R-:W-:-:S07]  /*3890*/  IMAD R22, R89, R156, RZ ;  /* 0x0000009c59167224 */ /* 0x000fce00078e02ff */
.L_x_112:
[----:B------:R-:W-:Y:S05]  /*38a0*/  BSYNC B1 ;  /* 0x0000000000017941 */ /* 0x000fea0003800000 */
.L_x_111:
[----:B------:R-:W-:Y:S01]  /*38b0*/  @!P5 IMAD R125, R125, R155, R22 ;  /* 0x0000009b7d7dd224 */ /* 0x000fe200078e0216 */
[----:B------:R-:W-:Y:S04]  /*38c0*/  BSSY B1, `(.L_x_113) ;  /* 0x0000006000017945 */ /* 0x000fe80003800000 */
[----:B------:R0:W-:Y:S01]  /*38d0*/  @!P5 STG.E.U8 desc[UR36][R160.64+0x49], R125 ;  /* 0x0000497da000d986 */ /* 0x0001e2000c101124 */
[----:B------:R-:W-:Y:S05]  /*38e0*/  @P2 BRA `(.L_x_114) ;  /* 0x00000000000c2947 */ /* 0x000fea0003800000 */
[----:B--2---:R-:W3:Y:S02]  /*38f0*/  LDG.E.U8 R157, desc[UR36][R166.64+0x48] ;  /* 0x00004824a69d7981 */ /* 0x004ee4000c1e1100 */
[----:B---3--:R-:W-:-:S05]  /*3900*/  PRMT R89, R157, 0x8880, RZ ;  /* 0x000088809d597816 */ /* 0x008fca00000000ff */
[----:B------:R-:W-:-:S07]  /*3910*/  IMAD R22, R89, R156, RZ ;  /* 0x0000009c59167224 */ /* 0x000fce00078e02ff */
.L_x_114:
[----:B------:R-:W-:Y:S05]  /*3920*/  BSYNC B1 ;  /* 0x0000000000017941 */ /* 0x000fea0003800000 */
.L_x_113:
        /* <DEDUP_REMOVED lines=11> */
.L_x_116:
[----:B------:R-:W-:Y:S05]  /*39e0*/  BSYNC B1 ;  /* 0x0000000000017941 */ /* 0x000fea0003800000 */
.L_x_115:
[----:B------:R-:W-:Y:S01]  /*39f0*/  @!P4 IMAD R127, R127, R155, R22 ;  /* 0x0000009b7f7fc224 */ /* 0x000fe200078e0216 */
[----:B------:R-:W-:Y:S04]  /*3a00*/  BSSY B1, `(.L_x_117) ;  /* 0x0000006000017945 */ /* 0x000fe80003800000 */
[----:B------:R0:W-:Y:S01]  /*3a10*/  @!P4 STG.E.U8 desc[UR36][R8.64+0x49], R127 ;  /* 0x0000497f0800c986 */ /* 0x0001e2000c101124 */
[----:B------:R-:W-:Y:S05]  /*3a20*/  @P3 BRA `(.L_x_118) ;  /* 0x00000000000c3947 */ /* 0x000fea0003800000 */
[----:B--2---:R-:W3:Y:S02]  /*3a30*/  LDG.E.U8 R157, desc[UR36][R162.64+0x50] ;  /* 0x00005024a29d7981 */ /* 0x004ee4000c1e1100 */
[----:B---3--:R-:W-:-:S05]  /*3a40*/  PRMT R89, R157, 0x8880, RZ ;  /* 0x000088809d597816 */ /* 0x008fca00000000ff */
[----:B------:R-:W-:-:S07]  /*3a50*/  IMAD R22, R89, R156, RZ ;  /* 0x0000009c59167224 */ /* 0x000fce00078e02ff */
.L_x_118:
[----:B------:R-:W-:Y:S05]  /*3a60*/  BSYNC B1 ;  /* 0x0000000000017941 */ /* 0x000fea0003800000 */
.L_x_117:
[----:B---3--:R-:W-:Y:S01]  /*3a70*/  @!P3 IMAD R89, R128, R155, R22 ;  /* 0x0000009b8059b224 */ /* 0x008fe200078e0216 */
[----:B------:R-:W-:Y:S04]  /*3a80*/  BSSY B1, `(.L_x_119) ;  /* 0x0000006000017945 */ /* 0x000fe80003800000 */
[----:B------:R3:W-:Y:S01]  /*3a90*/  @!P3 STG.E.U8 desc[UR36][R160.64+0x50], R89 ;  /* 0x00005059a000b986 */ /* 0x0007e2000c101124 */
[----:B------:R-:W-:Y:S05]  /*3aa0*/  @P5 BRA `(.L_x_120) ;  /* 0x00000000000c5947 */ /* 0x000fea0003800000 */
[----:B--2---:R-:W3:Y:S02]  /*3ab0*/  LDG.E.U8 R157, desc[UR36][R162.64+0x51] ;  /* 0x00005124a29d7981 */ /* 0x004ee4000c1e1100 */
[----:B---3--:R-:W-:-:S05]  /*3ac0*/  PRMT R89, R157, 0x8880, RZ ;  /* 0x000088809d597816 */ /* 0x008fca00000000ff */
[----:B------:R-:W-:-:S07]  /*3ad0*/  IMAD R22, R89, R156, RZ ;  /* 0x0000009c59167224 */ /* 0x000fce00078e02ff */
.L_x_120:
[----:B------:R-:W-:Y:S05]  /*3ae0*/  BSYNC B1 ;  /* 0x0000000000017941 */ /* 0x000fea0003800000 */
.L_x_119:
[----:B------:R-:W-:Y:S01]  /*3af0*/  @!P5 IMAD R129, R129, R155, R22 ;  /* 0x0000009b8181d224 */ /* 0x000fe200078e0216 */
[----:B------:R-:W-:Y:S04]  /*3b00*/  BSSY B1, `(.L_x_121) ;  /* 0x0000006000017945 */ /* 0x000fe80003800000 */
[----:B------:R0:W-:Y:S01]  /*3b10*/  @!P5 STG.E.U8 desc[UR36][R160.64+0x51], R129 ;  /* 0x00005181a000d986 */ /* 0x0001e2000c101124 */
[----:B------:R-:W-:Y:S05]  /*3b20*/  @P2 BRA `(.L_x_122) ;  /* 0x00000000000c2947 */ /* 0x000fea0003800000 */
[----:B--2---:R-:W3:Y:S02]  /*3b30*/  LDG.E.U8 R157, desc[UR36][R166.64+0x50] ;  /* 0x00005024a69d7981 */ /* 0x004ee4000c1e1100 */
[----:B---3--:R-:W-:-:S05]  /*3b40*/  PRMT R89, R157, 0x8880, RZ ;  /* 0x000088809d597816 */ /* 0x008fca00000000ff */
[----:B------:R-:W-:-:S07]  /*3b50*/  IMAD R22, R89, R156, RZ ;  /* 0x0000009c59167224 */ /* 0x000fce00078e02ff */
.L_x_122:
[----:B------:R-:W-:Y:S05]  /*3b60*/  BSYNC B1 ;  /* 0x0000000000017941 */ /* 0x000fea0003800000 */
.L_x_121:
        /* <DEDUP_REMOVED lines=11> */
.L_x_124:
[----:B------:R-:W-:Y:S05]  /*3c20*/  BSYNC B1 ;  /* 0x0000000000017941 */ /* 0x000fea0003800000 */
.L_x_123:
[----:B------:R-:W-:Y:S01]  /*3c30*/  @!P4 IMAD R131, R131, R155, R22 ;  /* 0x0000009b8383c224 */ /* 0x000fe200078e0216 */
[----:B------:R-:W-:Y:S04]  /*3c40*/  BSSY B1, `(.L_x_125) ;  /* 0x0000006000017945 */ /* 0x000fe80003800000 */
[----:B------:R0:W-:Y:S01]  /*3c50*/  @!P4 STG.E.U8 desc[UR36][R8.64+0x51], R131 ;  /* 0x000051830800c986 */ /* 0x0001e2000c101124 */
[----:B------:R-:W-:Y:S05]  /*3c60*/  @P3 BRA `(.L_x_126) ;  /* 0x00000000000c3947 */ /* 0x000fea0003800000 */
[----:B--2---:R-:W3:Y:S02]  /*3c70*/  LDG.E.U8 R157, desc[UR36][R162.64+0x58] ;  /* 0x00005824a29d7981 */ /* 0x004ee4000c1e1100 */
[----:B---3--:R-:W-:-:S05]  /*3c80*/  PRMT R89, R157, 0x8880, RZ ;  /* 0x000088809d597816 */ /* 0x008fca00000000ff */
[----:B------:R-:W-:-:S07]  /*3c90*/  IMAD R22, R89, R156, RZ ;  /* 0x0000009c59167224 */ /* 0x000fce00078e02ff */
.L_x_126:
[----:B------:R-:W-:Y:S05]  /*3ca0*/  BSYNC B1 ;  /* 0x0000000000017941 */ /* 0x000fea0003800000 */
.L_x_125:
[----:B---3--:R-:W-:Y:S01]  /*3cb0*/  @!P3 IMAD R89, R132, R155, R22 ;  /* 0x0000009b8459b224 */ /* 0x008fe200078e0216 */
[----:B------:R-:W-:Y:S04]  /*3cc0*/  BSSY B1, `(.L_x_127) ;  /* 0x0000006000017945 */ /* 0x000fe80003800000 */
[----:B------:R3:W-:Y:S01]  /*3cd0*/  @!P3 STG.E.U8 desc[UR36][R160.64+0x58], R89 ;  /* 0x00005859a000b986 */ /* 0x0007e2000c101124 */
[----:B------:R-:W-:Y:S05]  /*3ce0*/  @P5 BRA `(.L_x_128) ;  /* 0x00000000000c5947 */ /* 0x000fea0003800000 */
[----:B--2---:R-:W3:Y:S02]  /*3cf0*/  LDG.E.U8 R157, desc[UR36][R162.64+0x59] ;  /* 0x00005924a29d7981 */ /* 0x004ee4000c1e1100 */
[----:B---3--:R-:W-:-:S05]  /*3d00*/  PRMT R89, R157, 0x8880, RZ ;  /* 0x000088809d597816 */ /* 0x008fca00000000ff */
[----:B------:R-:W-:-:S07]  /*3d10*/  IMAD R22, R89, R156, RZ ;  /* 0x0000009c59167224 */ /* 0x000fce00078e02ff */
.L_x_128:
[----:B------:R-:W-:Y:S05]  /*3d20*/  BSYNC B1 ;  /* 0x0000000000017941 */ /* 0x000fea0003800000 */
.L_x_127:
[----:B------:R-:W-:Y:S01]  /*3d30*/  @!P5 IMAD R133, R133, R155, R22 ;  /* 0x0000009b8585d224 */ /* 0x000fe200078e0216 */
[----:B------:R-:W-:Y:S04]  /*3d40*/  BSSY B1, `(.L_x_129) ;  /* 0x0000006000017945 */ /* 0x000fe80003800000 */
[----:B------:R0:W-:Y:S01]  /*3d50*/  @!P5 STG.E.U8 desc[UR36][R160.64+0x59], R133 ;  /* 0x00005985a000d986 */ /* 0x0001e2000c101124 */
[----:B------:R-:W-:Y:S05]  /*3d60*/  @P2 BRA `(.L_x_130) ;  /* 0x00000000000c2947 */ /* 0x000fea0003800000 */
[----:B--2---:R-:W3:Y:S02]  /*3d70*/  LDG.E.U8 R157, desc[UR36][R166.64+0x58] ;  /* 0x00005824a69d7981 */ /* 0x004ee4000c1e1100 */
[----:B---3--:R-:W-:-:S05]  /*3d80*/  PRMT R89, R157, 0x8880, RZ ;  /* 0x000088809d597816 */ /* 0x008fca00000000ff */
[----:B------:R-:W-:-:S07]  /*3d90*/  IMAD R22, R89, R156, RZ ;  /* 0x0000009c59167224 */ /* 0x000fce00078e02ff */
.L_x_130:
[----:B------:R-:W-:Y:S05]  /*3da0*/  BSYNC B1 ;  /* 0x0000000000017941 */ /* 0x000fea0003800000 */
.L_x_129:
        /* <DEDUP_REMOVED lines=11> */
.L_x_132:
[----:B------:R-:W-:Y:S05]  /*3e60*/  BSYNC B1 ;  /* 0x0000000000017941 */ /* 0x000fea0003800000 */
.L_x_131:
[----:B------:R-:W-:Y:S01]  /*3e70*/  @!P4 IMAD R135, R135, R155, R22 ;  /* 0x0000009b8787c224 */ /* 0x000fe200078e0216 */
[----:B------:R-:W-:Y:S04]  /*3e80*/  BSSY B1, `(.L_x_133) ;  /* 0x0000006000017945 */ /* 0x000fe80003800000 */
[----:B------:R0:W-:Y:S01]  /*3e90*/  @!P4 STG.E.U8 desc[UR36][R8.64+0x59], R135 ;  /* 0x000059870800c986 */ /* 0x0001e2000c101124 */
[----:B------:R-:W-:Y:S05]  /*3ea0*/  @P3 BRA `(.L_x_134) ;  /* 0x00000000000c3947 */ /* 0x000fea0003800000 */
[----:B--2---:R-:W3:Y:S02]  /*3eb0*/  LDG.E.U8 R157, desc[UR36][R162.64+0x60] ;  /* 0x00006024a29d7981 */ /* 0x004ee4000c1e1100 */
[----:B---3--:R-:W-:-:S05]  /*3ec0*/  PRMT R89, R157, 0x8880, RZ ;  /* 0x000088809d597816 */ /* 0x008fca00000000ff */
[----:B------:R-:W-:-:S07]  /*3ed0*/  IMAD R22, R89, R156, RZ ;  /* 0x0000009c59167224 */ /* 0x000fce00078e02ff */
.L_x_134:
[----:B------:R-:W-:Y:S05]  /*3ee0*/  BSYNC B1 ;  /* 0x0000000000017941 */ /* 0x000fea0003800000 */
.L_x_133:
[----:B---3--:R-:W-:Y:S01]  /*3ef0*/  @!P3 IMAD R89, R136, R155, R22 ;  /* 0x0000009b8859b224 */ /* 0x008fe200078e0216 */
[----:B------:R-:W-:Y:S04]  /*3f00*/  BSSY B1, `(.L_x_135) ;  /* 0x0000006000017945 */ /* 0x000fe80003800000 */
[----:B------:R3:W-:Y:S01]  /*3f10*/  @!P3 STG.E.U8 desc[UR36][R160.64+0x60], R89 ;  /* 0x00006059a000b986 */ /* 0x0007e2000c101124 */
[----:B------:R-:W-:Y:S05]  /*3f20*/  @P5 BRA `(.L_x_136) ;  /* 0x00000000000c5947 */ /* 0x000fea0003800000 */
[----:B--2---:R-:W3:Y:S02]  /*3f30*/  LDG.E.U8 R157, desc[UR36][R162.64+0x61] ;  /* 0x00006124a29d7981 */ /* 0x004ee4000c1e1100 */
[----:B---3--:R-:W-:-:S05]  /*3f40*/  PRMT R89, R157, 0x8880, RZ ;  /* 0x000088809d597816 */ /* 0x008fca00000000ff */
[----:B------:R-:W-:-:S07]  /*3f50*/  IMAD R22, R89, R156, RZ ;  /* 0x0000009c59167224 */ /* 0x000fce00078e02ff */
.L_x_136:
[----:B------:R-:W-:Y:S05]  /*3f60*/  BSYNC B1 ;  /* 0x0000000000017941 */ /* 0x000fea0003800000 */
.L_x_135:
[----:B------:R-:W-:Y:S01]  /*3f70*/  @!P5 IMAD R137, R137, R155, R22 ;  /* 0x0000009b8989d224 */ /* 0x000fe200078e0216 */
[----:B------:R-:W-:Y:S04]  /*3f80*/  BSSY B1, `(.L_x_137) ;  /* 0x0000006000017945 */ /* 0x000fe80003800000 */
[----:B------:R0:W-:Y:S01]  /*3f90*/  @!P5 STG.E.U8 desc[UR36][R160.64+0x61], R137 ;  /* 0x00006189a000d986 */ /* 0x0001e2000c101124 */
[----:B------:R-:W-:Y:S05]  /*3fa0*/  @P2 BRA `(.L_x_138) ;  /* 0x00000000000c2947 */ /* 0x000fea0003800000 */
[----:B--2---:R-:W3:Y:S02]  /*3fb0*/  LDG.E.U8 R157, desc[UR36][R166.64+0x60] ;  /* 0x00006024a69d7981 */ /* 0x004ee4000c1e1100 */
[----:B---3--:R-:W-:-:S05]  /*3fc0*/  PRMT R89, R157, 0x8880, RZ ;  /* 0x000088809d597816 */ /* 0x008fca00000000ff */
[----:B------:R-:W-:-:S07]  /*3fd0*/  IMAD R22, R89, R156, RZ ;  /* 0x0000009c59167224 */ /* 0x000fce00078e02ff */
.L_x_138:
[----:B------:R-:W-:Y:S05]  /*3fe0*/  BSYNC B1 ;  /* 0x0000000000017941 */ /* 0x000fea0003800000 */
.L_x_137:
        /* <DEDUP_REMOVED lines=11> */
.L_x_140:
[----:B------:R-:W-:Y:S05]  /*40a0*/  BSYNC B1 ;  /* 0x0000000000017941 */ /* 0x000fea0003800000 */
.L_x_139:
[----:B------:R-:W-:Y:S01]  /*40b0*/  @!P4 IMAD R139, R139, R155, R22 ;  /* 0x0000009b8b8bc224 */ /* 0x000fe200078e0216 */
[----:B------:R-:W-:Y:S04]  /*40c0*/  BSSY B1, `(.L_x_141) ;  /* 0x0000006000017945 */ /* 0x000fe80003800000 */
[----:B------:R0:W-:Y:S01]  /*40d0*/  @!P4 STG.E.U8 desc[UR36][R8.64+0x61], R139 ;  /* 0x0000618b0800c986 */ /* 0x0001e2000c101124 */
[----:B------:R-:W-:Y:S05]  /*40e0*/  @P3 BRA `(.L_x_142) ;  /* 0x00000000000c3947 */ /* 0x000fea0003800000 */
[----:B--2---:R-:W3:Y:S02]  /*40f0*/  LDG.E.U8 R157, desc[UR36][R162.64+0x68] ;  /* 0x00006824a29d7981 */ /* 0x004ee4000c1e1100 */
[----:B---3--:R-:W-:-:S05]  /*4100*/  PRMT R89, R157, 0x8880, RZ ;  /* 0x000088809d597816 */ /* 0x008fca00000000ff */
[----:B------:R-:W-:-:S07]  /*4110*/  IMAD R22, R89, R156, RZ ;  /* 0x0000009c59167224 */ /* 0x000fce00078e02ff */
.L_x_142:
[----:B------:R-:W-:Y:S05]  /*4120*/  BSYNC B1 ;  /* 0x0000000000017941 */ /* 0x000fea0003800000 */
.L_x_141:
[----:B---3--:R-:W-:Y:S01]  /*4130*/  @!P3 IMAD R89, R140, R155, R22 ;  /* 0x0000009b8c59b224 */ /* 0x008fe200078e0216 */
[----:B------:R-:W-:Y:S04]  /*4140*/  BSSY B1, `(.L_x_143) ;  /* 0x0000006000017945 */ /* 0x000fe80003800000 */
[----:B------:R3:W-:Y:S01]  /*4150*/  @!P3 STG.E.U8 desc[UR36][R160.64+0x68], R89 ;  /* 0x00006859a000b986 */ /* 0x0007e2000c101124 */
[----:B------:R-:W-:Y:S05]  /*4160*/  @P5 BRA `(.L_x_144) ;  /* 0x00000000000c5947 */ /* 0x000fea0003800000 */
[----:B--2---:R-:W3:Y:S02]  /*4170*/  LDG.E.U8 R157, desc[UR36][R162.64+0x69] ;  /* 0x00006924a29d7981 */ /* 0x004ee4000c1e1100 */
[----:B---3--:R-:W-:-:S05]  /*4180*/  PRMT R89, R157, 0x8880, RZ ;  /* 0x000088809d597816 */ /* 0x008fca00000000ff */
[----:B------:R-:W-:-:S07]  /*4190*/  IMAD R22, R89, R156, RZ ;  /* 0x0000009c59167224 */ /* 0x000fce00078e02ff */
.L_x_144:
[----:B------:R-:W-:Y:S05]  /*41a0*/  BSYNC B1 ;  /* 0x0000000000017941 */ /* 0x000fea0003800000 */
.L_x_143:
[----:B------:R-:W-:Y:S01]  /*41b0*/  @!P5 IMAD R141, R141, R155, R22 ;  /* 0x0000009b8d8dd224 */ /* 0x000fe200078e0216 */
[----:B------:R-:W-:Y:S04]  /*41c0*/  BSSY B1, `(.L_x_145) ;  /* 0x0000006000017945 */ /* 0x000fe80003800000 */
[----:B------:R0:W-:Y:S01]  /*41d0*/  @!P5 STG.E.U8 desc[UR36][R160.64+0x69], R141 ;  /* 0x0000698da000d986 */ /* 0x0001e2000c101124 */
[----:B------:R-:W-:Y:S05]  /*41e0*/  @P2 BRA `(.L_x_146) ;  /* 0x00000000000c2947 */ /* 0x000fea0003800000 */
[----:B--2---:R-:W3:Y:S02]  /*41f0*/  LDG.E.U8 R157, desc[UR36][R166.64+0x68] ;  /* 0x00006824a69d7981 */ /* 0x004ee4000c1e1100 */
[----:B---3--:R-:W-:-:S05]  /*4200*/  PRMT R89, R157, 0x8880, RZ ;  /* 0x000088809d597816 */ /* 0x008fca00000000ff */
[----:B------:R-:W-:-:S07]  /*4210*/  IMAD R22, R89, R156, RZ ;  /* 0x0000009c59167224 */ /* 0x000fce00078e02ff */
.L_x_146:
[----:B------:R-:W-:Y:S05]  /*4220*/  BSYNC B1 ;  /* 0x0000000000017941 */ /* 0x000fea0003800000 */
.L_x_145:
        /* <DEDUP_REMOVED lines=11> */
.L_x_148:
[----:B------:R-:W-:Y:S05]  /*42e0*/  BSYNC B1 ;  /* 0x0000000000017941 */ /* 0x000fea0003800000 */
.L_x_147:
[----:B------:R-:W-:Y:S01]  /*42f0*/  @!P4 IMAD R143, R143, R155, R22 ;  /* 0x0000009b8f8fc224 */ /* 0x000fe200078e0216 */
[----:B------:R-:W-:Y:S04]  /*4300*/  BSSY B1, `(.L_x_149) ;  /* 0x0000006000017945 */ /* 0x000fe80003800000 */
[----:B------:R0:W-:Y:S01]  /*4310*/  @!P4 STG.E.U8 desc[UR36][R8.64+0x69], R143 ;  /* 0x0000698f0800c986 */ /* 0x0001e2000c101124 */
[----:B------:R-:W-:Y:S05]  /*4320*/  @P3 BRA `(.L_x_150) ;  /* 0x00000000000c3947 */ /* 0x000fea0003800000 */
[----:B--2---:R-:W3:Y:S02]  /*4330*/  LDG.E.U8 R157, desc[UR36][R162.64+0x70] ;  /* 0x00007024a29d7981 */ /* 0x004ee4000c1e1100 */
[----:B---3--:R-:W-:-:S05]  /*4340*/  PRMT R89, R157, 0x8880, RZ ;  /* 0x000088809d597816 */ /* 0x008fca00000000ff */
[----:B------:R-:W-:-:S07]  /*4350*/  IMAD R22, R89, R156, RZ ;  /* 0x0000009c59167224 */ /* 0x000fce00078e02ff */
.L_x_150:
[----:B------:R-:W-:Y:S05]  /*4360*/  BSYNC B1 ;  /* 0x0000000000017941 */ /* 0x000fea0003800000 */
.L_x_149:
[----:B---3--:R-:W-:Y:S01]  /*4370*/  @!P3 IMAD R89, R144, R155, R22 ;  /* 0x0000009b9059b224 */ /* 0x008fe200078e0216 */
[----:B------:R-:W-:Y:S04]  /*4380*/  BSSY B1, `(.L_x_151) ;  /* 0x0000006000017945 */ /* 0x000fe80003800000 */
[----:B------:R3:W-:Y:S01]  /*4390*/  @!P3 STG.E.U8 desc[UR36][R160.64+0x70], R89 ;  /* 0x00007059a000b986 */ /* 0x0007e2000c101124 */
[----:B------:R-:W-:Y:S05]  /*43a0*/  @P5 BRA `(.L_x_152) ;  /* 0x00000000000c5947 */ /* 0x000fea0003800000 */
[----:B--2---:R-:W3:Y:S02]  /*43b0*/  LDG.E.U8 R157, desc[UR36][R162.64+0x71] ;  /* 0x00007124a29d7981 */ /* 0x004ee4000c1e1100 */
[----:B---3--:R-:W-:-:S05]  /*43c0*/  PRMT R89, R157, 0x8880, RZ ;  /* 0x000088809d597816 */ /* 0x008fca00000000ff */
[----:B------:R-:W-:-:S07]  /*43d0*/  IMAD R22, R89, R156, RZ ;  /* 0x0000009c59167224 */ /* 0x000fce00078e02ff */
.L_x_152:
[----:B------:R-:W-:Y:S05]  /*43e0*/  BSYNC B1 ;  /* 0x0000000000017941 */ /* 0x000fea0003800000 */
.L_x_151:
[----:B------:R-:W-:Y:S01]  /*43f0*/  @!P5 IMAD R145, R145, R155, R22 ;  /* 0x0000009b9191d224 */ /* 0x000fe200078e0216 */
[----:B------:R-:W-:Y:S04]  /*4400*/  BSSY B1, `(.L_x_153) ;  /* 0x0000006000017945 */ /* 0x000fe80003800000 */
[----:B------:R0:W-:Y:S01]  /*4410*/  @!P5 STG.E.U8 desc[UR36][R160.64+0x71], R145 ;  /* 0x00007191a000d986 */ /* 0x0001e2000c101124 */
[----:B------:R-:W-:Y:S05]  /*4420*/  @P2 BRA `(.L_x_154) ;  /* 0x00000000000c2947 */ /* 0x000fea0003800000 */
[----:B--2---:R-:W3:Y:S02]  /*4430*/  LDG.E.U8 R157, desc[UR36][R166.64+0x70] ;  /* 0x00007024a69d7981 */ /* 0x004ee4000c1e1100 */
[----:B---3--:R-:W-:-:S05]  /*4440*/  PRMT R89, R157, 0x8880, RZ ;  /* 0x000088809d597816 */ /* 0x008fca00000000ff */
[----:B------:R-:W-:-:S07]  /*4450*/  IMAD R22, R89, R156, RZ ;  /* 0x0000009c59167224 */ /* 0x000fce00078e02ff */
.L_x_154:
[----:B------:R-:W-:Y:S05]  /*4460*/  BSYNC B1 ;  /* 0x0000000000017941 */ /* 0x000fea0003800000 */
.L_x_153:
[C---:B------:R-:W-:Y:S01]  /*4470*/  ISETP.LT.OR P4, PT, R3.reuse, 0x72, !P1 ;  /* 0x000000720300780c */ /* 0x040fe20004f81670 */
[----:B---3--:R-:W-:Y:S01]  /*4480*/  @!P2 IMAD R89, R146, R155, R22 ;  /* 0x0000009b9259a224 */ /* 0x008fe200078e0216 */
[----:B------:R-:W-:Y:S01]  /*4490*/  BSSY B1, `(.L_x_155) ;  /* 0x000000b000017945 */ /* 0x000fe20003800000 */
[----:B------:R-:W-:Y:S02]  /*44a0*/  ISETP.LT.OR P3, PT, R3, 0x79, !P0 ;  /* 0x000000790300780c */ /* 0x000fe40004761670 */
[----:B------:R-:W-:Y:S01]  /*44b0*/  IADD3 R153, P5, R153, 0x80, RZ ;  /* 0x0000008099997810 */ /* 0x000fe20007fbe0ff */
[----:B------:R3:W-:Y:S01]  /*44c0*/  @!P2 STG.E.U8 desc[UR36][R8.64+0x70], R89 ;  /* 0x000070590800a986 */ /* 0x0007e2000c101124 */
[C---:B------:R-:W-:Y:S02]  /*44d0*/  ISETP.LT.OR P2, PT, R3.reuse, 0x79, !P1 ;  /* 0x000000790300780c */ /* 0x040fe40004f41670 */
[C---:B------:R-:W-:Y:S02]  /*44e0*/  ISETP.LT.OR P0, PT, R3.reuse, 0x7a, !P0 ;  /* 0x0000007a0300780c */ /* 0x040fe40004701670 */
[----:B------:R-:W-:-:S02]  /*44f0*/  ISETP.LT.OR P1, PT, R3, 0x7a, !P1 ;  /* 0x0000007a0300780c */ /* 0x000fc40004f21670 */
[----:B------:R-:W-:Y:S11]  /*4500*/  @P4 BRA `(.L_x_156) ;  /* 0x00000000000c4947 */ /* 0x000ff60003800000 */
[----:B--2---:R-:W3:Y:S02]  /*4510*/  LDG.E.U8 R157, desc[UR36][R166.64+0x71] ;  /* 0x00007124a69d7981 */ /* 0x004ee4000c1e1100 */
[----:B---3--:R-:W-:-:S05]  /*4520*/  PRMT R89, R157, 0x8880, RZ ;  /* 0x000088809d597816 */ /* 0x008fca00000000ff */
[----:B------:R-:W-:-:S07]  /*4530*/  IMAD R22, R89, R156, RZ ;  /* 0x0000009c59167224 */ /* 0x000fce00078e02ff */
.L_x_156:
[----:B------:R-:W-:Y:S05]  /*4540*/  BSYNC B1 ;  /* 0x0000000000017941 */ /* 0x000fea0003800000 */
.L_x_155:
[----:B------:R-:W-:Y:S01]  /*4550*/  @!P4 IMAD R147, R147, R155, R22 ;  /* 0x0000009b9393c224 */ /* 0x000fe200078e0216 */
[----:B------:R-:W-:Y:S04]  /*4560*/  BSSY B1, `(.L_x_157) ;  /* 0x0000006000017945 */ /* 0x000fe80003800000 */
[----:B------:R0:W-:Y:S01]  /*4570*/  @!P4 STG.E.U8 desc[UR36][R8.64+0x71], R147 ;  /* 0x000071930800c986 */ /* 0x0001e2000c101124 */
[----:B------:R-:W-:Y:S05]  /*4580*/  @P3 BRA `(.L_x_158) ;  /* 0x00000000000c3947 */ /* 0x000fea0003800000 */
[----:B--2---:R-:W3:Y:S02]  /*4590*/  LDG.E.U8 R157, desc[UR36][R162.64+0x78] ;  /* 0x00007824a29d7981 */ /* 0x004ee4000c1e1100 */
[----:B---3--:R-:W-:-:S05]  /*45a0*/  PRMT R89, R157, 0x8880, RZ ;  /* 0x000088809d597816 */ /* 0x008fca00000000ff */
[----:B------:R-:W-:-:S07]  /*45b0*/  IMAD R22, R89, R156, RZ ;  /* 0x0000009c59167224 */ /* 0x000fce00078e02ff */
.L_x_158:
[----:B------:R-:W-:Y:S05]  /*45c0*/  BSYNC B1 ;  /* 0x0000000000017941 */ /* 0x000fea0003800000 */
.L_x_157:
[----:B---3--:R-:W-:Y:S01]  /*45d0*/  @!P3 IMAD R89, R148, R155, R22 ;  /* 0x0000009b9459b224 */ /* 0x008fe200078e0216 */
[----:B------:R-:W-:Y:S01]  /*45e0*/  BSSY B1, `(.L_x_159) ;  /* 0x0000007000017945 */ /* 0x000fe20003800000 */
[----:B----4-:R-:W-:-:S03]  /*45f0*/  IMAD.X R91, RZ, RZ, R5, P5 ;  /* 0x000000ffff5b7224 */ /* 0x010fc600028e0605 */
[----:B------:R3:W-:Y:S01]  /*4600*/  @!P3 STG.E.U8 desc[UR36][R160.64+0x78], R89 ;  /* 0x00007859a000b986 */ /* 0x0007e2000c101124 */
[----:B------:R-:W-:Y:S05]  /*4610*/  @P0 BRA `(.L_x_160) ;  /* 0x00000000000c0947 */ /* 0x000fea0003800000 */
[----:B--2---:R-:W2:Y:S02]  /*4620*/  LDG.E.U8 R157, desc[UR36][R162.64+0x79] ;  /* 0x00007924a29d7981 */ /* 0x004ea4000c1e1100 */
[----:B--2---:R-:W-:-:S05]  /*4630*/  PRMT R5, R157, 0x8880, RZ ;  /* 0x000088809d057816 */ /* 0x004fca00000000ff */
[----:B------:R-:W-:-:S07]  /*4640*/  IMAD R22, R5, R156, RZ ;  /* 0x0000009c05167224 */ /* 0x000fce00078e02ff */
.L_x_160:
[----:B------:R-:W-:Y:S05]  /*4650*/  BSYNC B1 ;  /* 0x0000000000017941 */ /* 0x000fea0003800000 */
.L_x_159:
[----:B------:R-:W-:Y:S01]  /*4660*/  @!P0 IMAD R149, R149, R155, R22 ;  /* 0x0000009b95958224 */ /* 0x000fe200078e0216 */
[----:B------:R-:W-:Y:S01]  /*4670*/  BSSY B1, `(.L_x_161) ;  /* 0x0000007000017945 */ /* 0x000fe20003800000 */
[----:B------:R-:W-:-:S03]  /*4680*/  IMAD R4, R91, R158, RZ ;  /* 0x0000009e5b047224 */ /* 0x000fc600078e02ff */
[----:B------:R4:W-:Y:S01]  /*4690*/  @!P0 STG.E.U8 desc[UR36][R160.64+0x79], R149 ;  /* 0x00007995a0008986 */ /* 0x0009e2000c101124 */
[----:B------:R-:W-:Y:S05]  /*46a0*/  @P2 BRA `(.L_x_162) ;  /* 0x00000000000c2947 */ /* 0x000fea0003800000 */
[----:B--2---:R-:W2:Y:S02]  /*46b0*/  LDG.E.U8 R157, desc[UR36][R166.64+0x78] ;  /* 0x00007824a69d7981 */ /* 0x004ea4000c1e1100 */
[----:B--2---:R-:W-:-:S05]  /*46c0*/  PRMT R5, R157, 0x8880, RZ ;  /* 0x000088809d057816 */ /* 0x004fca00000000ff */
[----:B------:R-:W-:-:S07]  /*46d0*/  IMAD R22, R5, R156, RZ ;  /* 0x0000009c05167224 */ /* 0x000fce00078e02ff */
.L_x_162:
[----:B------:R-:W-:Y:S05]  /*46e0*/  BSYNC B1 ;  /* 0x0000000000017941 */ /* 0x000fea0003800000 */
.L_x_161:
[----:B------:R-:W-:Y:S01]  /*46f0*/  @!P2 IMAD R5, R150, R155, R22 ;  /* 0x0000009b9605a224 */ /* 0x000fe200078e0216 */
[----:B------:R-:W-:Y:S01]  /*4700*/  BSSY B1, `(.L_x_163) ;  /* 0x0000009000017945 */ /* 0x000fe20003800000 */
[C---:B---3--:R-:W-:Y:S02]  /*4710*/  IMAD R89, R153.reuse, R159, R4 ;  /* 0x0000009f99597224 */ /* 0x048fe400078e0204 */
[CC--:B------:R-:W-:Y:S01]  /*4720*/  IMAD.WIDE.U32 R164, R153.reuse, R158.reuse, R164 ;  /* 0x0000009e99a47225 */ /* 0x0c0fe200078e00a4 */
[----:B------:R3:W-:Y:S03]  /*4730*/  @!P2 STG.E.U8 desc[UR36][R8.64+0x78], R5 ;  /* 0x000078050800a986 */ /* 0x0007e6000c101124 */
[----:B------:R-:W-:Y:S01]  /*4740*/  IMAD.WIDE.U32 R158, R153, R158, R20 ;  /* 0x0000009e999e7225 */ /* 0x000fe200078e0014 */
[----:B------:R-:W-:Y:S06]  /*4750*/  @P1 BRA `(.L_x_164) ;  /* 0x00000000000c1947 */ /* 0x000fec0003800000 */
[----:B--2---:R-:W3:Y:S02]  /*4760*/  LDG.E.U8 R157, desc[UR36][R166.64+0x79] ;  /* 0x00007924a69d7981 */ /* 0x004ee4000c1e1100 */
[----:B---3--:R-:W-:-:S05]  /*4770*/  PRMT R5, R157, 0x8880, RZ ;  /* 0x000088809d057816 */ /* 0x008fca00000000ff */
[----:B------:R-:W-:-:S07]  /*4780*/  IMAD R22, R5, R156, RZ ;  /* 0x0000009c05167224 */ /* 0x000fce00078e02ff */
.L_x_164:
[----:B------:R-:W-:Y:S05]  /*4790*/  BSYNC B1 ;  /* 0x0000000000017941 */ /* 0x000fea0003800000 */
.L_x_163:
[----:B------:R-:W-:Y:S01]  /*47a0*/  @!P1 IMAD R151, R151, R155, R22 ;  /* 0x0000009b97979224 */ /* 0x000fe200078e0216 */
[----:B------:R-:W-:Y:S01]  /*47b0*/  ISETP.GE.AND P2, PT, R0, 0x81, PT ;  /* 0x000000810000780c */ /* 0x000fe20003f46270 */
[----:B------:R-:W-:Y:S01]  /*47c0*/  BSSY B1, `(.L_x_165) ;  /* 0x000000c000017945 */ /* 0x000fe20003800000 */
[----:B------:R-:W-:Y:S02]  /*47d0*/  IADD3 R4, P5, R158, R12, RZ ;  /* 0x0000000c9e047210 */ /* 0x000fe40007fbe0ff */
[----:B------:R0:W-:Y:S01]  /*47e0*/  @!P1 STG.E.U8 desc[UR36][R8.64+0x79], R151 ;  /* 0x0000799708009986 */ /* 0x0001e2000c101124 */
[----:B------:R-:W-:Y:S02]  /*47f0*/  ISETP.LT.OR P1, PT, R3, 0x1, !P2 ;  /* 0x000000010300780c */ /* 0x000fe40005721670 */
[----:B---3--:R-:W-:Y:S02]  /*4800*/  IADD3.X R5, R13, R159, R89, P5, !PT ;  /* 0x0000009f0d057210 */ /* 0x008fe40002ffe459 */
[----:B------:R-:W-:-:S02]  /*4810*/  ISETP.GE.AND P0, PT, R0, 0x89, PT ;  /* 0x000000890000780c */ /* 0x000fc40003f06270 */
[----:B------:R-:W-:Y:S02]  /*4820*/  IADD3 R12, P4, P3, R14, R12, R164 ;  /* 0x0000000c0e0c7210 */ /* 0x000fe40007b9e0a4 */
[----:B------:R-:W-:-:S05]  /*4830*/  ISETP.LT.OR P5, PT, R3, 0x2, !P2 ;  /* 0x000000020300780c */ /* 0x000fca00057a1670 */
[----:B0-----:R-:W-:Y:S08]  /*4840*/  @P1 BRA `(.L_x_166) ;  /* 0x00000000000c1947 */ /* 0x001ff00003800000 */
[----:B--2---:R-:W2:Y:S02]  /*4850*/  LDG.E.U8 R157, desc[UR36][R4.64] ;  /* 0x00000024049d7981 */ /* 0x004ea4000c1e1100 */
[----:B--2---:R-:W-:-:S05]  /*4860*/  PRMT R9, R157, 0x8880, RZ ;  /* 0x000088809d097816 */ /* 0x004fca00000000ff */
[----:B------:R-:W-:-:S07]  /*4870*/  IMAD R22, R9, R156, RZ ;  /* 0x0000009c09167224 */ /* 0x000fce00078e02ff */
.L_x_166:
[----:B------:R-:W-:Y:S05]  /*4880*/  BSYNC B1 ;  /* 0x0000000000017941 */ /* 0x000fea0003800000 */
.L_x_165:
[----:B------:R-:W-:Y:S01]  /*4890*/  @!P1 IMAD R9, R24, R155, R22 ;  /* 0x0000009b18099224 */ /* 0x000fe200078e0216 */
[----:B------:R-:W-:Y:S01]  /*48a0*/  BSSY B1, `(.L_x_167) ;  /* 0x0000007000017945 */ /* 0x000fe20003800000 */
[----:B------:R-:W-:-:S03]  /*48b0*/  IMAD.IADD R164, R89, 0x1, R165 ;  /* 0x0000000159a47824 */ /* 0x000fc600078e02a5 */
[----:B------:R0:W-:Y:S01]  /*48c0*/  @!P1 STG.E.U8 desc[UR36][R6.64], R9 ;  /* 0x0000000906009986 */ /* 0x0001e2000c101124 */
[----:B------:R-:W-:Y:S05]  /*48d0*/  @P5 BRA `(.L_x_168) ;  /* 0x00000000000c5947 */ /* 0x000fea0003800000 */
[----:B--2---:R-:W0:Y:S02]  /*48e0*/  LDG.E.U8 R157, desc[UR36][R4.64+0x1] ;  /* 0x00000124049d7981 */ /* 0x004e24000c1e1100 */
[----:B0-----:R-:W-:-:S05]  /*48f0*/  PRMT R9, R157, 0x8880, RZ ;  /* 0x000088809d097816 */ /* 0x001fca00000000ff */
[----:B------:R-:W-:-:S07]  /*4900*/  IMAD R22, R9, R156, RZ ;  /* 0x0000009c09167224 */ /* 0x000fce00078e02ff */
.L_x_168:
[----:B------:R-:W-:Y:S05]  /*4910*/  BSYNC B1 ;  /* 0x0000000000017941 */ /* 0x000fea0003800000 */
.L_x_167:
[----:B------:R-:W-:Y:S01]  /*4920*/  ISETP.LT.OR P1, PT, R3, 0x1, !P0 ;  /* 0x000000010300780c */ /* 0x000fe20004721670 */
[----:B------:R-:W-:Y:S01]  /*4930*/  @!P5 IMAD R25, R25, R155, R22 ;  /* 0x0000009b1919d224 */ /* 0x000fe200078e0216 */
[----:B------:R-:W-:Y:S01]  /*4940*/  BSSY B1, `(.L_x_169) ;  /* 0x000000a000017945 */ /* 0x000fe20003800000 */
[----:B------:R-:W-:Y:S02]  /*4950*/  IADD3.X R13, R21, R13, R164, P4, P3 ;  /* 0x0000000d150d7210 */ /* 0x000fe400027e64a4 */
[C---:B------:R-:W-:Y:S01]  /*4960*/  ISETP.LT.OR P4, PT, R3.reuse, 0x2, !P0 ;  /* 0x000000020300780c */ /* 0x040fe20004781670 */
[----:B------:R3:W-:Y:S01]  /*4970*/  @!P5 STG.E.U8 desc[UR36][R6.64+0x1], R25 ;  /* 0x000001190600d986 */ /* 0x0007e2000c101124 */
[C---:B------:R-:W-:Y:S02]  /*4980*/  ISETP.LT.OR P5, PT, R3.reuse, 0x9, !P2 ;  /* 0x000000090300780c */ /* 0x040fe400057a1670 */
[----:B------:R-:W-:-:S04]  /*4990*/  ISETP.LT.OR P3, PT, R3, 0xa, !P2 ;  /* 0x0000000a0300780c */ /* 0x000fc80005761670 */
[----:B------:R-:W-:Y:S09]  /*49a0*/  @P1 BRA `(.L_x_170) ;  /* 0x00000000000c1947 */ /* 0x000ff20003800000 */
[----:B--2---:R-:W0:Y:S02]  /*49b0*/  LDG.E.U8 R157, desc[UR36][R12.64] ;  /* 0x000000240c9d7981 */ /* 0x004e24000c1e1100 */
[----:B0-----:R-:W-:-:S05]  /*49c0*/  PRMT R9, R157, 0x8880, RZ ;  /* 0x000088809d097816 */ /* 0x001fca00000000ff */
[----:B------:R-:W-:-:S07]  /*49d0*/  IMAD R22, R9, R156, RZ ;  /* 0x0000009c09167224 */ /* 0x000fce00078e02ff */
.L_x_170:
[----:B------:R-:W-:Y:S05]  /*49e0*/  BSYNC B1 ;  /* 0x0000000000017941 */ /* 0x000fea0003800000 */
.L_x_169:
[----:B0-----:R-:W-:Y:S01]  /*49f0*/  @!P1 IMAD R9, R26, R155, R22 ;  /* 0x0000009b1a099224 */ /* 0x001fe200078e0216 */
[----:B------:R-:W-:Y:S04]  /*4a00*/  BSSY B1, `(.L_x_171) ;  /* 0x0000006000017945 */ /* 0x000fe80003800000 */
[----:B------:R0:W-:Y:S01]  /*4a10*/  @!P1 STG.E.U8 desc[UR36][R10.64], R9 ;  /* 0x000000090a009986 */ /* 0x0001e2000c101124 */
[----:B------:R-:W-:Y:S05]  /*4a20*/  @P4 BRA `(.L_x_172) ;  /* 0x00000000000c4947 */ /* 0x000fea0003800000 */
[----:B--2---:R-:W0:Y:S02]  /*4a30*/  LDG.E.U8 R157, desc[UR36][R12.64+0x1] ;  /* 0x000001240c9d7981 */ /* 0x004e24000c1e1100 */
[----:B0-----:R-:W-:-:S05]  /*4a40*/  PRMT R9, R157, 0x8880, RZ ;  /* 0x000088809d097816 */ /* 0x001fca00000000ff */
[----:B------:R-:W-:-:S07]  /*4a50*/  IMAD R22, R9, R156, RZ ;  /* 0x0000009c09167224 */ /* 0x000fce00078e02ff */
.L_x_172:
[----:B------:R-:W-:Y:S05]  /*4a60*/  BSYNC B1 ;  /* 0x0000000000017941 */ /* 0x000fea0003800000 */
.L_x_171:
[----:B------:R-:W-:Y:S01]  /*4a70*/  @!P4 IMAD R27, R27, R155, R22 ;  /* 0x0000009b1b1bc224 */ /* 0x000fe200078e0216 */
[----:B------:R-:W-:Y:S04]  /*4a80*/  BSSY B1, `(.L_x_173) ;  /* 0x0000006000017945 */ /* 0x000fe80003800000 */
[----:B------:R0:W-:Y:S01]  /*4a90*/  @!P4 STG.E.U8 desc[UR36][R10.64+0x1], R27 ;  /* 0x0000011b0a00c986 */ /* 0x0001e2000c101124 */
[----:B------:R-:W-:Y:S05]  /*4aa0*/  @P5 BRA `(.L_x_174) ;  /* 0x00000000000c5947 */ /* 0x000fea0003800000 */
[----:B--2---:R-:W0:Y:S02]  /*4ab0*/  LDG.E.U8 R157, desc[UR36][R4.64+0x8] ;  /* 0x00000824049d7981 */ /* 0x004e24000c1e1100 */
[----:B0-----:R-:W-:-:S05]  /*4ac0*/  PRMT R9, R157, 0x8880, RZ ;  /* 0x000088809d097816 */ /* 0x001fca00000000ff */
[----:B------:R-:W-:-:S07]  /*4ad0*/  IMAD R22, R9, R156, RZ ;  /* 0x0000009c09167224 */ /* 0x000fce00078e02ff */
.L_x_174:
[----:B------:R-:W-:Y:S05]  /*4ae0*/  BSYNC B1 ;  /* 0x0000000000017941 */ /* 0x000fea0003800000 */
.L_x_173:
[----:B0-----:R-:W-:Y:S01]  /*4af0*/  @!P5 IMAD R9, R28, R155, R22 ;  /* 0x0000009b1c09d224 */ /* 0x001fe200078e0216 */
[----:B------:R-:W-:Y:S04]  /*4b00*/  BSSY B1, `(.L_x_175) ;  /* 0x0000006000017945 */ /* 0x000fe80003800000 */
[----:B------:R0:W-:Y:S01]  /*4b10*/  @!P5 STG.E.U8 desc[UR36][R6.64+0x8], R9 ;  /* 0x000008090600d986 */ /* 0x0001e2000c101124 */
[----:B------:R-:W-:Y:S05]  /*4b20*/  @P3 BRA `(.L_x_176) ;  /* 0x00000000000c3947 */ /* 0x000fea0003800000 */
[----:B--2---:R-:W0:Y:S02]  /*4b30*/  LDG.E.U8 R157, desc[UR36][R4.64+0x9] ;  /* 0x00000924049d7981 */ /* 0x004e24000c1e1100 */
[----:B0-----:R-:W-:-:S05]  /*4b40*/  PRMT R9, R157, 0x8880, RZ ;  /* 0x000088809d097816 */ /* 0x001fca00000000ff */
[----:B------:R-:W-:-:S07]  /*4b50*/  IMAD R22, R9, R156, RZ ;  /* 0x0000009c09167224 */ /* 0x000fce00078e02ff */
.L_x_176:
[----:B------:R-:W-:Y:S05]  /*4b60*/  BSYNC B1 ;  /* 0x0000000000017941 */ /* 0x000fea0003800000 */
.L_x_175:
[----:B------:R-:W-:Y:S01]  /*4b70*/  ISETP.LT.OR P5, PT, R3, 0x9, !P0 ;  /* 0x000000090300780c */ /* 0x000fe200047a1670 */
[----:B------:R-:W-:Y:S01]  /*4b80*/  @!P3 IMAD R29, R29, R155, R22 ;  /* 0x0000009b1d1db224 */ /* 0x000fe200078e0216 */
[----:B------:R-:W-:Y:S01]  /*4b90*/  BSSY B1, `(.L_x_177) ;  /* 0x0000009000017945 */ /* 0x000fe20003800000 */
[C---:B------:R-:W-:Y:S02]  /*4ba0*/  ISETP.LT.OR P4, PT, R3.reuse, 0xa, !P0 ;  /* 0x0000000a0300780c */ /* 0x040fe40004781670 */
[C---:B------:R-:W-:Y:S01]  /*4bb0*/  ISETP.LT.OR P1, PT, R3.reuse, 0x12, !P2 ;  /* 0x000000120300780c */ /* 0x040fe20005721670 */
[----:B------:R0:W-:Y:S01]  /*4bc0*/  @!P3 STG.E.U8 desc[UR36][R6.64+0x9], R29 ;  /* 0x0000091d0600b986 */ /* 0x0001e2000c101124 */
[----:B------:R-:W-:-:S06]  /*4bd0*/  ISETP.LT.OR P3, PT, R3, 0x11, !P2 ;  /* 0x000000110300780c */ /* 0x000fcc0005761670 */
[----:B------:R-:W-:Y:S07]  /*4be0*/  @P5 BRA `(.L_x_178) ;  /* 0x00000000000c5947 */ /* 0x000fee0003800000 */
[----:B--2---:R-:W0:Y:S02]  /*4bf0*/  LDG.E.U8 R157, desc[UR36][R12.64+0x8] ;  /* 0x000008240c9d7981 */ /* 0x004e24000c1e1100 */
[----:B0-----:R-:W-:-:S05]  /*4c00*/  PRMT R9, R157, 0x8880, RZ ;  /* 0x000088809d097816 */ /* 0x001fca00000000ff */
[----:B------:R-:W-:-:S07]  /*4c10*/  IMAD R22, R9, R156, RZ ;  /* 0x0000009c09167224 */ /* 0x000fce00078e02ff */
.L_x_178:
[----:B------:R-:W-:Y:S05]  /*4c20*/  BSYNC B1 ;  /* 0x0000000000017941 */ /* 0x000fea0003800000 */
.L_x_177:
[----:B0-----:R-:W-:Y:S01]  /*4c30*/  @!P5 IMAD R9, R30, R155, R22 ;  /* 0x0000009b1e09d224 */ /* 0x001fe200078e0216 */
[----:B------:R-:W-:Y:S04]  /*4c40*/  BSSY B1, `(.L_x_179) ;  /* 0x0000006000017945 */ /* 0x000fe80003800000 */
[----:B------:R0:W-:Y:S01]  /*4c50*/  @!P5 STG.E.U8 desc[UR36][R10.64+0x8], R9 ;  /* 0x000008090a00d986 */ /* 0x0001e2000c101124 */
[----:B------:R-:W-:Y:S05]  /*4c60*/  @P4 BRA `(.L_x_180) ;  /* 0x00000000000c4947 */ /* 0x000fea0003800000 */
[----:B--2---:R-:W0:Y:S02]  /*4c70*/  LDG.E.U8 R157, desc[UR36][R12.64+0x9] ;  /* 0x000009240c9d7981 */ /* 0x004e24000c1e1100 */
[----:B0-----:R-:W-:-:S05]  /*4c80*/  PRMT R9, R157, 0x8880, RZ ;  /* 0x000088809d097816 */ /* 0x001fca00000000ff */
[----:B------:R-:W-:-:S07]  /*4c90*/  IMAD R22, R9, R156, RZ ;  /* 0x0000009c09167224 */ /* 0x000fce00078e02ff */
.L_x_180:
[----:B------:R-:W-:Y:S05]  /*4ca0*/  BSYNC B1 ;  /* 0x0000000000017941 */ /* 0x000fea0003800000 */
.L_x_179:
[----:B------:R-:W-:Y:S01]  /*4cb0*/  @!P4 IMAD R31, R31, R155, R22 ;  /* 0x0000009b1f1fc224 */ /* 0x000fe200078e0216 */
[----:B------:R-:W-:Y:S04]  /*4cc0*/  BSSY B1, `(.L_x_181) ;  /* 0x0000006000017945 */ /* 0x000fe80003800000 */
[----:B------:R0:W-:Y:S01]  /*4cd0*/  @!P4 STG.E.U8 desc[UR36][R10.64+0x9], R31 ;  /* 0x0000091f0a00c986 */ /* 0x0001e2000c101124 */
[----:B------:R-:W-:Y:S05]  /*4ce0*/  @P3 BRA `(.L_x_182) ;  /* 0x00000000000c3947 */ /* 0x000fea0003800000 */
[----:B--2---:R-:W0:Y:S02]  /*4cf0*/  LDG.E.U8 R157, desc[UR36][R4.64+0x10] ;  /* 0x00001024049d7981 */ /* 0x004e24000c1e1100 */
[----:B0-----:R-:W-:-:S05]  /*4d00*/  PRMT R9, R157, 0x8880, RZ ;  /* 0x000088809d097816 */ /* 0x001fca00000000ff */
[----:B------:R-:W-:-:S07]  /*4d10*/  IMAD R22, R9, R156, RZ ;  /* 0x0000009c09167224 */ /* 0x000fce00078e02ff */
.L_x_182:
[----:B------:R-:W-:Y:S05]  /*4d20*/  BSYNC B1 ;  /* 0x0000000000017941 */ /* 0x000fea0003800000 */
.L_x_181:
[----:B0-----:R-:W-:Y:S01]  /*4d30*/  @!P3 IMAD R9, R32, R155, R22 ;  /* 0x0000009b2009b224 */ /* 0x001fe200078e0216 */
[----:B------:R-:W-:Y:S04]  /*4d40*/  BSSY B1, `(.L_x_183) ;  /* 0x0000006000017945 */ /* 0x000fe80003800000 */
[----:B------:R0:W-:Y:S01]  /*4d50*/  @!P3 STG.E.U8 desc[UR36][R6.64+0x10], R9 ;  /* 0x000010090600b986 */ /* 0x0001e2000c101124 */
[----:B------:R-:W-:Y:S05]  /*4d60*/  @P1 BRA `(.L_x_184) ;  /* 0x00000000000c1947 */ /* 0x000fea0003800000 */
[----:B--2---:R-:W0:Y:S02]  /*4d70*/  LDG.E.U8 R157, desc[UR36][R4.64+0x11] ;  /* 0x00001124049d7981 */ /* 0x004e24000c1e1100 */
[----:B0-----:R-:W-:-:S05]  /*4d80*/  PRMT R9, R157, 0x8880, RZ ;  /* 0x000088809d097816 */ /* 0x001fca00000000ff */
[----:B------:R-:W-:-:S07]  /*4d90*/  IMAD R22, R9, R156, RZ ;  /* 0x0000009c09167224 */ /* 0x000fce00078e02ff */
.L_x_184:
[----:B------:R-:W-:Y:S05]  /*4da0*/  BSYNC B1 ;  /* 0x0000000000017941 */ /* 0x000fea0003800000 */
.L_x_183:
        /* <DEDUP_REMOVED lines=11> */
.L_x_186:
[----:B------:R-:W-:Y:S05]  /*4e60*/  BSYNC B1 ;  /* 0x0000000000017941 */ /* 0x000fea0003800000 */
.L_x_185:
[----:B0-----:R-:W-:Y:S01]  /*4e70*/  @!P4 IMAD R9, R34, R155, R22 ;  /* 0x0000009b2209c224 */ /* 0x001fe200078e0216 */
[----:B------:R-:W-:Y:S04]  /*4e80*/  BSSY B1, `(.L_x_187) ;  /* 0x0000006000017945 */ /* 0x000fe80003800000 */
[----:B------:R0:W-:Y:S01]  /*4e90*/  @!P4 STG.E.U8 desc[UR36][R10.64+0x10], R9 ;  /* 0x000010090a00c986 */ /* 0x0001e2000c101124 */
[----:B------:R-:W-:Y:S05]  /*4ea0*/  @P3 BRA `(.L_x_188) ;  /* 0x00000000000c3947 */ /* 0x000fea0003800000 */
[----:B--2---:R-:W0:Y:S02]  /*4eb0*/  LDG.E.U8 R157, desc[UR36][R12.64+0x11] ;  /* 0x000011240c9d7981 */ /* 0x004e24000c1e1100 */
[----:B0-----:R-:W-:-:S05]  /*4ec0*/  PRMT R9, R157, 0x8880, RZ ;  /* 0x000088809d097816 */ /* 0x001fca00000000ff */
[----:B------:R-:W-:-:S07]  /*4ed0*/  IMAD R22, R9, R156, RZ ;  /* 0x0000009c09167224 */ /* 0x000fce00078e02ff */
.L_x_188:
[----:B------:R-:W-:Y:S05]  /*4ee0*/  BSYNC B1 ;  /* 0x0000000000017941 */ /* 0x000fea0003800000 */
.L_x_187:
[----:B------:R-:W-:Y:S01]  /*4ef0*/  @!P3 IMAD R35, R35, R155, R22 ;  /* 0x0000009b2323b224 */ /* 0x000fe200078e0216 */
[----:B------:R-:W-:Y:S04]  /*4f00*/  BSSY B1, `(.L_x_189) ;  /* 0x0000006000017945 */ /* 0x000fe80003800000 */
[----:B------:R0:W-:Y:S01]  /*4f10*/  @!P3 STG.E.U8 desc[UR36][R10.64+0x11], R35 ;  /* 0x000011230a00b986 */ /* 0x0001e2000c101124 */
[----:B------:R-:W-:Y:S05]  /*4f20*/  @P5 BRA `(.L_x_190) ;  /* 0x00000000000c5947 */ /* 0x000fea0003800000 */
[----:B--2---:R-:W0:Y:S02]  /*4f30*/  LDG.E.U8 R157, desc[UR36][R4.64+0x18] ;  /* 0x00001824049d7981 */ /* 0x004e24000c1e1100 */
[----:B0-----:R-:W-:-:S05]  /*4f40*/  PRMT R9, R157, 0x8880, RZ ;  /* 0x000088809d097816 */ /* 0x001fca00000000ff */
[----:B------:R-:W-:-:S07]  /*4f50*/  IMAD R22, R9, R156, RZ ;  /* 0x0000009c09167224 */ /* 0x000fce00078e02ff */
.L_x_190:
[----:B------:R-:W-:Y:S05]  /*4f60*/  BSYNC B1 ;  /* 0x0000000000017941 */ /* 0x000fea0003800000 */
.L_x_189:
[----:B0-----:R-:W-:Y:S01]  /*4f70*/  @!P5 IMAD R9, R36, R155, R22 ;  /* 0x0000009b2409d224 */ /* 0x001fe200078e0216 */
[----:B------:R-:W-:Y:S04]  /*4f80*/  BSSY B1, `(.L_x_191) ;  /* 0x0000006000017945 */ /* 0x000fe80003800000 */
[----:B------:R0:W-:Y:S01]  /*4f90*/  @!P5 STG.E.U8 desc[UR36][R6.64+0x18], R9 ;  /* 0x000018090600d986 */ /* 0x0001e2000c101124 */
[----:B------:R-:W-:Y:S05]  /*4fa0*/  @P1 BRA `(.L_x_192) ;  /* 0x00000000000c1947 */ /* 0x000fea0003800000 */
[----:B--2---:R-:W0:Y:S02]  /*4fb0*/  LDG.E.U8 R157, desc[UR36][R4.64+0x19] ;  /* 0x00001924049d7981 */ /* 0x004e24000c1e1100 */
[----:B0-----:R-:W-:-:S05]  /*4fc0*/  PRMT R9, R157, 0x8880, RZ ;  /* 0x000088809d097816 */ /* 0x001fca00000000ff */
[----:B------:R-:W-:-:S07]  /*4fd0*/  IMAD R22, R9, R156, RZ ;  /* 0x0000009c09167224 */ /* 0x000fce00078e02ff */
.L_x_192:
[----:B------:R-:W-:Y:S05]  /*4fe0*/  BSYNC B1 ;  /* 0x0000000000017941 */ /* 0x000fea0003800000 */
.L_x_191:
        /* <DEDUP_REMOVED lines=11> */
.L_x_194:
[----:B------:R-:W-:Y:S05]  /*50a0*/  BSYNC B1 ;  /* 0x0000000000017941 */ /* 0x000fea0003800000 */
.L_x_193:
[----:B0-----:R-:W-:Y:S01]  /*50b0*/  @!P4 IMAD R9, R38, R155, R22 ;  /* 0x0000009b2609c224 */ /* 0x001fe200078e0216 */
[----:B------:R-:W-:Y:S04]  /*50c0*/  BSSY B1, `(.L_x_195) ;  /* 0x0000006000017945 */ /* 0x000fe80003800000 */
[----:B------:R0:W-:Y:S01]  /*50d0*/  @!P4 STG.E.U8 desc[UR36][R10.64+0x18], R9 ;  /* 0x000018090a00c986 */ /* 0x0001e2000c101124 */
[----:B------:R-:W-:Y:S05]  /*50e0*/  @P3 BRA `(.L_x_196) ;  /* 0x00000000000c3947 */ /* 0x000fea0003800000 */
[----:B--2---:R-:W0:Y:S02]  /*50f0*/  LDG.E.U8 R157, desc[UR36][R12.64+0x19] ;  /* 0x000019240c9d7981 */ /* 0x004e24000c1e1100 */
[----:B0-----:R-:W-:-:S05]  /*5100*/  PRMT R9, R157, 0x8880, RZ ;  /* 0x000088809d097816 */ /* 0x001fca00000000ff */
[----:B------:R-:W-:-:S07]  /*5110*/  IMAD R22, R9, R156, RZ ;  /* 0x0000009c09167224 */ /* 0x000fce00078e02ff */
.L_x_196:
[----:B------:R-:W-:Y:S05]  /*5120*/  BSYNC B1 ;  /* 0x0000000000017941 */ /* 0x000fea0003800000 */
.L_x_195:
[----:B------:R-:W-:Y:S01]  /*5130*/  @!P3 IMAD R39, R39, R155, R22 ;  /* 0x0000009b2727b224 */ /* 0x000fe200078e0216 */
[----:B------:R-:W-:Y:S04]  /*5140*/  BSSY B1, `(.L_x_197) ;  /* 0x0000006000017945 */ /* 0x000fe80003800000 */
[----:B------:R0:W-:Y:S01]  /*5150*/  @!P3 STG.E.U8 desc[UR36][R10.64+0x19], R39 ;  /* 0x000019270a00b986 */ /* 0x0001e2000c101124 */
[----:B------:R-:W-:Y:S05]  /*5160*/  @P5 BRA `(.L_x_198) ;  /* 0x00000000000c5947 */ /* 0x000fea0003800000 */
[----:B--2---:R-:W0:Y:S02]  /*5170*/  LDG.E.U8 R157, desc[UR36][R4.64+0x20] ;  /* 0x00002024049d7981 */ /* 0x004e24000c1e1100 */
[----:B0-----:R-:W-:-:S05]  /*5180*/  PRMT R9, R157, 0x8880, RZ ;  /* 0x000088809d097816 */ /* 0x001fca00000000ff */
[----:B------:R-:W-:-:S07]  /*5190*/  IMAD R22, R9, R156, RZ ;  /* 0x0000009c09167224 */ /* 0x000fce00078e02ff */
.L_x_198:
[----:B------:R-:W-:Y:S05]  /*51a0*/  BSYNC B1 ;  /* 0x0000000000017941 */ /* 0x000fea0003800000 */
.L_x_197:
[----:B0-----:R-:W-:Y:S01]  /*51b0*/  @!P5 IMAD R9, R40, R155, R22 ;  /* 0x0000009b2809d224 */ /* 0x001fe200078e0216 */
[----:B------:R-:W-:Y:S04]  /*51c0*/  BSSY B1, `(.L_x_199) ;  /* 0x0000006000017945 */ /* 0x000fe80003800000 */
[----:B------:R0:W-:Y:S01]  /*51d0*/  @!P5 STG.E.U8 desc[UR36][R6.64+0x20], R9 ;  /* 0x000020090600d986 */ /* 0x0001e2000c101124 */
[----:B------:R-:W-:Y:S05]  /*51e0*/  @P1 BRA `(.L_x_200) ;  /* 0x00000000000c1947 */ /* 0x000fea0003800000 */
[----:B--2---:R-:W0:Y:S02]  /*51f0*/  LDG.E.U8 R157, desc[UR36][R4.64+0x21] ;  /* 0x00002124049d7981 */ /* 0x004e24000c1e1100 */
[----:B0-----:R-:W-:-:S05]  /*5200*/  PRMT R9, R157, 0x8880, RZ ;  /* 0x000088809d097816 */ /* 0x001fca00000000ff */
[----:B------:R-:W-:-:S07]  /*5210*/  IMAD R22, R9, R156, RZ ;  /* 0x0000009c09167224 */ /* 0x000fce00078e02ff */
.L_x_200:
[----:B------:R-:W-:Y:S05]  /*5220*/  BSYNC B1 ;  /* 0x0000000000017941 */ /* 0x000fea0003800000 */
.L_x_199:
        /* <DEDUP_REMOVED lines=11> */
.L_x_202:
[----:B------:R-:W-:Y:S05]  /*52e0*/  BSYNC B1 ;  /* 0x0000000000017941 */ /* 0x000fea0003800000 */
.L_x_201:
[----:B0-----:R-:W-:Y:S01]  /*52f0*/  @!P4 IMAD R9, R42, R155, R22 ;  /* 0x0000009b2a09c224 */ /* 0x001fe200078e0216 */
[----:B------:R-:W-:Y:S04]  /*5300*/  BSSY B1, `(.L_x_203) ;  /* 0x0000006000017945 */ /* 0x000fe80003800000 */
[----:B------:R0:W-:Y:S01]  /*5310*/  @!P4 STG.E.U8 desc[UR36][R10.64+0x20], R9 ;  /* 0x000020090a00c986 */ /* 0x0001e2000c101124 */
[----:B------:R-:W-:Y:S05]  /*5320*/  @P3 BRA `(.L_x_204) ;  /* 0x00000000000c3947 */ /* 0x000fea0003800000 */
[----:B--2---:R-:W0:Y:S02]  /*5330*/  LDG.E.U8 R157, desc[UR36][R12.64+0x21] ;  /* 0x000021240c9d7981 */ /* 0x004e24000c1e1100 */
[----:B0-----:R-:W-:-:S05]  /*5340*/  PRMT R9, R157, 0x8880, RZ ;  /* 0x000088809d097816 */ /* 0x001fca00000000ff */
[----:B------:R-:W-:-:S07]  /*5350*/  IMAD R22, R9, R156, RZ ;  /* 0x0000009c09167224 */ /* 0x000fce00078e02ff */
.L_x_204:
[----:B------:R-:W-:Y:S05]  /*5360*/  BSYNC B1 ;  /* 0x0000000000017941 */ /* 0x000fea0003800000 */
.L_x_203:
[----:B------:R-:W-:Y:S01]  /*5370*/  @!P3 IMAD R43, R43, R155, R22 ;  /* 0x0000009b2b2bb224 */ /* 0x000fe200078e0216 */
[----:B------:R-:W-:Y:S04]  /*5380*/  BSSY B1, `(.L_x_205) ;  /* 0x0000006000017945 */ /* 0x000fe80003800000 */
[----:B------:R0:W-:Y:S01]  /*5390*/  @!P3 STG.E.U8 desc[UR36][R10.64+0x21], R43 ;  /* 0x0000212b0a00b986 */ /* 0x0001e2000c101124 */
[----:B------:R-:W-:Y:S05]  /*53a0*/  @P5 BRA `(.L_x_206) ;  /* 0x00000000000c5947 */ /* 0x000fea0003800000 */
[----:B--2---:R-:W0:Y:S02]  /*53b0*/  LDG.E.U8 R157, desc[UR36][R4.64+0x28] ;  /* 0x00002824049d7981 */ /* 0x004e24000c1e1100 */
[----:B0-----:R-:W-:-:S05]  /*53c0*/  PRMT R9, R157, 0x8880, RZ ;  /* 0x000088809d097816 */ /* 0x001fca00000000ff */
[----:B------:R-:W-:-:S07]  /*53d0*/  IMAD R22, R9, R156, RZ ;  /* 0x0000009c09167224 */ /* 0x000fce00078e02ff */
.L_x_206:
[----:B------:R-:W-:Y:S05]  /*53e0*/  BSYNC B1 ;  /* 0x0000000000017941 */ /* 0x000fea0003800000 */
.L_x_205:
[----:B0-----:R-:W-:Y:S01]  /*53f0*/  @!P5 IMAD R9, R44, R155, R22 ;  /* 0x0000009b2c09d224 */ /* 0x001fe200078e0216 */
[----:B------:R-:W-:Y:S04]  /*5400*/  BSSY B1, `(.L_x_207) ;  /* 0x0000006000017945 */ /* 0x000fe80003800000 */
[----:B------:R0:W-:Y:S01]  /*5410*/  @!P5 STG.E.U8 desc[UR36][R6.64+0x28], R9 ;  /* 0x000028090600d986 */ /* 0x0001e2000c101124 */
[----:B------:R-:W-:Y:S05]  /*5420*/  @P1 BRA `(.L_x_208) ;  /* 0x00000000000c1947 */ /* 0x000fea0003800000 */
[----:B--2---:R-:W0:Y:S02]  /*5430*/  LDG.E.U8 R157, desc[UR36][R4.64+0x29] ;  /* 0x00002924049d7981 */ /* 0x004e24000c1e1100 */
[----:B0-----:R-:W-:-:S05]  /*5440*/  PRMT R9, R157, 0x8880, RZ ;  /* 0x000088809d097816 */ /* 0x001fca00000000ff */
[----:B------:R-:W-:-:S07]  /*5450*/  IMAD R22, R9, R156, RZ ;  /* 0x0000009c09167224 */ /* 0x000fce00078e02ff */
.L_x_208:
[----:B------:R-:W-:Y:S05]  /*5460*/  BSYNC B1 ;  /* 0x0000000000017941 */ /* 0x000fea0003800000 */
.L_x_207:
        /* <DEDUP_REMOVED lines=11> */
.L_x_210:
[----:B------:R-:W-:Y:S05]  /*5520*/  BSYNC B1 ;  /* 0x0000000000017941 */ /* 0x000fea0003800000 */
.L_x_209:
[----:B0-----:R-:W-:Y:S01]  /*5530*/  @!P4 IMAD R9, R46, R155, R22 ;  /* 0x0000009b2e09c224 */ /* 0x001fe200078e0216 */
[----:B------:R-:W-:Y:S04]  /*5540*/  BSSY B1, `(.L_x_211) ;  /* 0x0000006000017945 */ /* 0x000fe80003800000 */
[----:B------:R0:W-:Y:S01]  /*5550*/  @!P4 STG.E.U8 desc[UR36][R10.64+0x28], R9 ;  /* 0x000028090a00c986 */ /* 0x0001e2000c101124 */
[----:B------:R-:W-:Y:S05]  /*5560*/  @P3 BRA `(.L_x_212) ;  /* 0x00000000000c3947 */ /* 0x000fea0003800000 */
[----:B--2---:R-:W0:Y:S02]  /*5570*/  LDG.E.U8 R157, desc[UR36][R12.64+0x29] ;  /* 0x000029240c9d7981 */ /* 0x004e24000c1e1100 */
[----:B0-----:R-:W-:-:S05]  /*5580*/  PRMT R9, R157, 0x8880, RZ ;  /* 0x000088809d097816 */ /* 0x001fca00000000ff */
[----:B------:R-:W-:-:S07]  /*5590*/  IMAD R22, R9, R156, RZ ;  /* 0x0000009c09167224 */ /* 0x000fce00078e02ff */
.L_x_212:
[----:B------:R-:W-:Y:S05]  /*55a0*/  BSYNC B1 ;  /* 0x0000000000017941 */ /* 0x000fea0003800000 */
.L_x_211:
[----:B------:R-:W-:Y:S01]  /*55b0*/  @!P3 IMAD R47, R47, R155, R22 ;  /* 0x0000009b2f2fb224 */ /* 0x000fe200078e0216 */
[----:B------:R-:W-:Y:S04]  /*55c0*/  BSSY B1, `(.L_x_213) ;  /* 0x0000006000017945 */ /* 0x000fe80003800000 */
[----:B------:R0:W-:Y:S01]  /*55d0*/  @!P3 STG.E.U8 desc[UR36][R10.64+0x29], R47 ;  /* 0x0000292f0a00b986 */ /* 0x0001e2000c101124 */
[----:B------:R-:W-:Y:S05]  /*55e0*/  @P5 BRA `(.L_x_214) ;  /* 0x00000000000c5947 */ /* 0x000fea0003800000 */
[----:B--2---:R-:W0:Y:S02]  /*55f0*/  LDG.E.U8 R157, desc[UR36][R4.64+0x30] ;  /* 0x00003024049d7981 */ /* 0x004e24000c1e1100 */
[----:B0-----:R-:W-:-:S05]  /*5600*/  PRMT R9, R157, 0x8880, RZ ;  /* 0x000088809d097816 */ /* 0x001fca00000000ff */
[----:B------:R-:W-:-:S07]  /*5610*/  IMAD R22, R9, R156, RZ ;  /* 0x0000009c09167224 */ /* 0x000fce00078e02ff */
.L_x_214:
[----:B------:R-:W-:Y:S05]  /*5620*/  BSYNC B1 ;  /* 0x0000000000017941 */ /* 0x000fea0003800000 */
.L_x_213:
[----:B0-----:R-:W-:Y:S01]  /*5630*/  @!P5 IMAD R9, R48, R155, R22 ;  /* 0x0000009b3009d224 */ /* 0x001fe200078e0216 */
[----:B------:R-:W-:Y:S04]  /*5640*/  BSSY B1, `(.L_x_215) ;  /* 0x0000006000017945 */ /* 0x000fe80003800000 */
[----:B------:R0:W-:Y:S01]  /*5650*/  @!P5 STG.E.U8 desc[UR36][R6.64+0x30], R9 ;  /* 0x000030090600d986 */ /* 0x0001e2000c101124 */
[----:B------:R-:W-:Y:S05]  /*5660*/  @P1 BRA `(.L_x_216) ;  /* 0x00000000000c1947 */ /* 0x000fea0003800000 */
[----:B--2---:R-:W0:Y:S02]  /*5670*/  LDG.E.U8 R157, desc[UR36][R4.64+0x31] ;  /* 0x00003124049d7981 */ /* 0x004e24000c1e1100 */
[----:B0-----:R-:W-:-:S05]  /*5680*/  PRMT R9, R157, 0x8880, RZ ;  /* 0x000088809d097816 */ /* 0x001fca00000000ff */
[----:B------:R-:W-:-:S07]  /*5690*/  IMAD R22, R9, R156, RZ ;  /* 0x0000009c09167224 */ /* 0x000fce00078e02ff */
.L_x_216:
[----:B------:R-:W-:Y:S05]  /*56a0*/  BSYNC B1 ;  /* 0x0000000000017941 */ /* 0x000fea0003800000 */
.L_x_215:
        /* <DEDUP_REMOVED lines=11> */
.L_x_218:
[----:B------:R-:W-:Y:S05]  /*5760*/  BSYNC B1 ;  /* 0x0000000000017941 */ /* 0x000fea0003800000 */
.L_x_217:
[----:B0-----:R-:W-:Y:S01]  /*5770*/  @!P4 IMAD R9, R50, R155, R22 ;  /* 0x0000009b3209c224 */ /* 0x001fe200078e0216 */
[----:B------:R-:W-:Y:S04]  /*5780*/  BSSY B1, `(.L_x_219) ;  /* 0x0000006000017945 */ /* 0x000fe80003800000 */
[----:B------:R0:W-:Y:S01]  /*5790*/  @!P4 STG.E.U8 desc[UR36][R10.64+0x30], R9 ;  /* 0x000030090a00c986 */ /* 0x0001e2000c101124 */
[----:B------:R-:W-:Y:S05]  /*57a0*/  @P3 BRA `(.L_x_220) ;  /* 0x00000000000c3947 */ /* 0x000fea0003800000 */
[----:B--2---:R-:W0:Y:S02]  /*57b0*/  LDG.E.U8 R157, desc[UR36][R12.64+0x31] ;  /* 0x000031240c9d7981 */ /* 0x004e24000c1e1100 */
[----:B0-----:R-:W-:-:S05]  /*57c0*/  PRMT R9, R157, 0x8880, RZ ;  /* 0x000088809d097816 */ /* 0x001fca00000000ff */
[----:B------:R-:W-:-:S07]  /*57d0*/  IMAD R22, R9, R156, RZ ;  /* 0x0000009c09167224 */ /* 0x000fce00078e02ff */
.L_x_220:
[----:B------:R-:W-:Y:S05]  /*57e0*/  BSYNC B1 ;  /* 0x0000000000017941 */ /* 0x000fea0003800000 */
.L_x_219:
[----:B------:R-:W-:Y:S01]  /*57f0*/  @!P3 IMAD R51, R51, R155, R22 ;  /* 0x0000009b3333b224 */ /* 0x000fe200078e0216 */
[----:B------:R-:W-:Y:S04]  /*5800*/  BSSY B1, `(.L_x_221) ;  /* 0x0000006000017945 */ /* 0x000fe80003800000 */
[----:B------:R0:W-:Y:S01]  /*5810*/  @!P3 STG.E.U8 desc[UR36][R10.64+0x31], R51 ;  /* 0x000031330a00b986 */ /* 0x0001e2000c101124 */
[----:B------:R-:W-:Y:S05]  /*5820*/  @P5 BRA `(.L_x_222) ;  /* 0x00000000000c5947 */ /* 0x000fea0003800000 */
[----:B--2---:R-:W0:Y:S02]  /*5830*/  LDG.E.U8 R157, desc[UR36][R4.64+0x38] ;  /* 0x00003824049d7981 */ /* 0x004e24000c1e1100 */
[----:B0-----:R-:W-:-:S05]  /*5840*/  PRMT R9, R157, 0x8880, RZ ;  /* 0x000088809d097816 */ /* 0x001fca00000000ff */
[----:B------:R-:W-:-:S07]  /*5850*/  IMAD R22, R9, R156, RZ ;  /* 0x0000009c09167224 */ /* 0x000fce00078e02ff */
.L_x_222:
[----:B------:R-:W-:Y:S05]  /*5860*/  BSYNC B1 ;  /* 0x0000000000017941 */ /* 0x000fea0003800000 */
.L_x_221:
[----:B0-----:R-:W-:Y:S01]  /*5870*/  @!P5 IMAD R9, R52, R155, R22 ;  /* 0x0000009b3409d224 */ /* 0x001fe200078e0216 */
[----:B------:R-:W-:Y:S04]  /*5880*/  BSSY B1, `(.L_x_223) ;  /* 0x0000006000017945 */ /* 0x000fe80003800000 */
[----:B------:R0:W-:Y:S01]  /*5890*/  @!P5 STG.E.U8 desc[UR36][R6.64+0x38], R9 ;  /* 0x000038090600d986 */ /* 0x0001e2000c101124 */
[----:B------:R-:W-:Y:S05]  /*58a0*/  @P1 BRA `(.L_x_224) ;  /* 0x00000000000c1947 */ /* 0x000fea0003800000 */
[----:B--2---:R-:W0:Y:S02]  /*58b0*/  LDG.E.U8 R157, desc[UR36][R4.64+0x39] ;  /* 0x00003924049d7981 */ /* 0x004e24000c1e1100 */
[----:B0-----:R-:W-:-:S05]  /*58c0*/  PRMT R9, R157, 0x8880, RZ ;  /* 0x000088809d097816 */ /* 0x001fca00000000ff */
[----:B------:R-:W-:-:S07]  /*58d0*/  IMAD R22, R9, R156, RZ ;  /* 0x0000009c09167224 */ /* 0x000fce00078e02ff */
.L_x_224:
[----:B------:R-:W-:Y:S05]  /*58e0*/  BSYNC B1 ;  /* 0x0000000000017941 */ /* 0x000fea0003800000 */
.L_x_223:
        /* <DEDUP_REMOVED lines=11> */
.L_x_226:
[----:B------:R-:W-:Y:S05]  /*59a0*/  BSYNC B1 ;  /* 0x0000000000017941 */ /* 0x000fea0003800000 */
.L_x_225:
[----:B0-----:R-:W-:Y:S01]  /*59b0*/  @!P4 IMAD R9, R54, R155, R22 ;  /* 0x0000009b3609c224 */ /* 0x001fe200078e0216 */
[----:B------:R-:W-:Y:S04]  /*59c0*/  BSSY B1, `(.L_x_227) ;  /* 0x0000006000017945 */ /* 0x000fe80003800000 */
[----:B------:R0:W-:Y:S01]  /*59d0*/  @!P4 STG.E.U8 desc[UR36][R10.64+0x38], R9 ;  /* 0x000038090a00c986 */ /* 0x0001e2000c101124 */
[----:B------:R-:W-:Y:S05]  /*59e0*/  @P3 BRA `(.L_x_228) ;  /* 0x00000000000c3947 */ /* 0x000fea0003800000 */
[----:B--2---:R-:W0:Y:S02]  /*59f0*/  LDG.E.U8 R157, desc[UR36][R12.64+0x39] ;  /* 0x000039240c9d7981 */ /* 0x004e24000c1e1100 */
[----:B0-----:R-:W-:-:S05]  /*5a00*/  PRMT R9, R157, 0x8880, RZ ;  /* 0x000088809d097816 */ /* 0x001fca00000000ff */
[----:B------:R-:W-:-:S07]  /*5a10*/  IMAD R22, R9, R156, RZ ;  /* 0x0000009c09167224 */ /* 0x000fce00078e02ff */
.L_x_228:
[----:B------:R-:W-:Y:S05]  /*5a20*/  BSYNC B1 ;  /* 0x0000000000017941 */ /* 0x000fea0003800000 */
.L_x_227:
[----:B------:R-:W-:Y:S01]  /*5a30*/  @!P3 IMAD R55, R55, R155, R22 ;  /* 0x0000009b3737b224 */ /* 0x000fe200078e0216 */
[----:B------:R-:W-:Y:S04]  /*5a40*/  BSSY B1, `(.L_x_229) ;  /* 0x0000006000017945 */ /* 0x000fe80003800000 */
[----:B------:R0:W-:Y:S01]  /*5a50*/  @!P3 STG.E.U8 desc[UR36][R10.64+0x39], R55 ;  /* 0x000039370a00b986 */ /* 0x0001e2000c101124 */
[----:B------:R-:W-:Y:S05]  /*5a60*/  @P5 BRA `(.L_x_230) ;  /* 0x00000000000c5947 */ /* 0x000fea0003800000 */
[----:B--2---:R-:W0:Y:S02]  /*5a70*/  LDG.E.U8 R157, desc[UR36][R4.64+0x40] ;  /* 0x00004024049d7981 */ /* 0x004e24000c1e1100 */
[----:B0-----:R-:W-:-:S05]  /*5a80*/  PRMT R9, R157, 0x8880, RZ ;  /* 0x000088809d097816 */ /* 0x001fca00000000ff */
[----:B------:R-:W-:-:S07]  /*5a90*/  IMAD R22, R9, R156, RZ ;  /* 0x0000009c09167224 */ /* 0x000fce00078e02ff */
.L_x_230:
[----:B------:R-:W-:Y:S05]  /*5aa0*/  BSYNC B1 ;  /* 0x0000000000017941 */ /* 0x000fea0003800000 */
.L_x_229:
[----:B0-----:R-:W-:Y:S01]  /*5ab0*/  @!P5 IMAD R9, R56, R155, R22 ;  /* 0x0000009b3809d224 */ /* 0x001fe200078e0216 */
[----:B------:R-:W-:Y:S04]  /*5ac0*/  BSSY B1, `(.L_x_231) ;  /* 0x0000006000017945 */ /* 0x000fe80003800000 */
[----:B------:R0:W-:Y:S01]  /*5ad0*/  @!P5 STG.E.U8 desc[UR36][R6.64+0x40], R9 ;  /* 0x000040090600d986 */ /* 0x0001e2000c101124 */
[----:B------:R-:W-:Y:S05]  /*5ae0*/  @P1 BRA `(.L_x_232) ;  /* 0x00000000000c1947 */ /* 0x000fea0003800000 */
[----:B--2---:R-:W0:Y:S02]  /*5af0*/  LDG.E.U8 R157, desc[UR36][R4.64+0x41] ;  /* 0x00004124049d7981 */ /* 0x004e24000c1e1100 */
[----:B0-----:R-:W-:-:S05]  /*5b00*/  PRMT R9, R157, 0x8880, RZ ;  /* 0x000088809d097816 */ /* 0x001fca00000000ff */
[----:B------:R-:W-:-:S07]  /*5b10*/  IMAD R22, R9, R156, RZ ;  /* 0x0000009c09167224 */ /* 0x000fce00078e02ff */
.L_x_232:
[----:B------:R-:W-:Y:S05]  /*5b20*/  BSYNC B1 ;  /* 0x0000000000017941 */ /* 0x000fea0003800000 */
.L_x_231:
        /* <DEDUP_REMOVED lines=11> */
.L_x_234:
[----:B------:R-:W-:Y:S05]  /*5be0*/  BSYNC B1 ;  /* 0x0000000000017941 */ /* 0x000fea0003800000 */
.L_x_233:
[----:B0-----:R-:W-:Y:S01]  /*5bf0*/  @!P4 IMAD R9, R58, R155, R22 ;  /* 0x0000009b3a09c224 */ /* 0x001fe200078e0216 */
[----:B------:R-:W-:Y:S04]  /*5c00*/  BSSY B1, `(.L_x_235) ;  /* 0x0000006000017945 */ /* 0x000fe80003800000 */
[----:B------:R0:W-:Y:S01]  /*5c10*/  @!P4 STG.E.U8 desc[UR36][R10.64+0x40], R9 ;  /* 0x000040090a00c986 */ /* 0x0001e2000c101124 */
[----:B------:R-:W-:Y:S05]  /*5c20*/  @P3 BRA `(.L_x_236) ;  /* 0x00000000000c3947 */ /* 0x000fea0003800000 */
[----:B--2---:R-:W0:Y:S02]  /*5c30*/  LDG.E.U8 R157, desc[UR36][R12.64+0x41] ;  /* 0x000041240c9d7981 */ /* 0x004e24000c1e1100 */
[----:B0-----:R-:W-:-:S05]  /*5c40*/  PRMT R9, R157, 0x8880, RZ ;  /* 0x000088809d097816 */ /* 0x001fca00000000ff */
[----:B------:R-:W-:-:S07]  /*5c50*/  IMAD R22, R9, R156, RZ ;  /* 0x0000009c09167224 */ /* 0x000fce00078e02ff */
.L_x_236:
[----:B------:R-:W-:Y:S05]  /*5c60*/  BSYNC B1 ;  /* 0x0000000000017941 */ /* 0x000fea0003800000 */
.L_x_235:
[----:B------:R-:W-:Y:S01]  /*5c70*/  @!P3 IMAD R59, R59, R155, R22 ;  /* 0x0000009b3b3bb224 */ /* 0x000fe200078e0216 */
[----:B------:R-:W-:Y:S04]  /*5c80*/  BSSY B1, `(.L_x_237) ;  /* 0x0000006000017945 */ /* 0x000fe80003800000 */
[----:B------:R0:W-:Y:S01]  /*5c90*/  @!P3 STG.E.U8 desc[UR36][R10.64+0x41], R59 ;  /* 0x0000413b0a00b986 */ /* 0x0001e2000c101124 */
[----:B------:R-:W-:Y:S05]  /*5ca0*/  @P5 BRA `(.L_x_238) ;  /* 0x00000000000c5947 */ /* 0x000fea0003800000 */
[----:B--2---:R-:W0:Y:S02]  /*5cb0*/  LDG.E.U8 R157, desc[UR36][R4.64+0x48] ;  /* 0x00004824049d7981 */ /* 0x004e24000c1e1100 */
[----:B0-----:R-:W-:-:S05]  /*5cc0*/  PRMT R9, R157, 0x8880, RZ ;  /* 0x000088809d097816 */ /* 0x001fca00000000ff */
[----:B------:R-:W-:-:S07]  /*5cd0*/  IMAD R22, R9, R156, RZ ;  /* 0x0000009c09167224 */ /* 0x000fce00078e02ff */
.L_x_238:
[----:B------:R-:W-:Y:S05]  /*5ce0*/  BSYNC B1 ;  /* 0x0000000000017941 */ /* 0x000fea0003800000 */
.L_x_237:
[----:B0-----:R-:W-:Y:S01]  /*5cf0*/  @!P5 IMAD R9, R60, R155, R22 ;  /* 0x0000009b3c09d224 */ /* 0x001fe200078e0216 */
[----:B------:R-:W-:Y:S04]  /*5d00*/  BSSY B1, `(.L_x_239) ;  /* 0x0000006000017945 */ /* 0x000fe80003800000 */
[----:B------:R0:W-:Y:S01]  /*5d10*/  @!P5 STG.E.U8 desc[UR36][R6.64+0x48], R9 ;  /* 0x000048090600d986 */ /* 0x0001e2000c101124 */
[----:B------:R-:W-:Y:S05]  /*5d20*/  @P1 BRA `(.L_x_240) ;  /* 0x00000000000c1947 */ /* 0x000fea0003800000 */
[----:B--2---:R-:W0:Y:S02]  /*5d30*/  LDG.E.U8 R157, desc[UR36][R4.64+0x49] ;  /* 0x00004924049d7981 */ /* 0x004e24000c1e1100 */
[----:B0-----:R-:W-:-:S05]  /*5d40*/  PRMT R9, R157, 0x8880, RZ ;  /* 0x000088809d097816 */ /* 0x001fca00000000ff */
[----:B------:R-:W-:-:S07]  /*5d50*/  IMAD R22, R9, R156, RZ ;  /* 0x0000009c09167224 */ /* 0x000fce00078e02ff */
.L_x_240:
[----:B------:R-:W-:Y:S05]  /*5d60*/  BSYNC B1 ;  /* 0x0000000000017941 */ /* 0x000fea0003800000 */
.L_x_239:
        /* <DEDUP_REMOVED lines=11> */
.L_x_242:
[----:B------:R-:W-:Y:S05]  /*5e20*/  BSYNC B1 ;  /* 0x0000000000017941 */ /* 0x000fea0003800000 */
.L_x_241:
[----:B0-----:R-:W-:Y:S01]  /*5e30*/  @!P4 IMAD R9, R62, R155, R22 ;  /* 0x0000009b3e09c224 */ /* 0x001fe200078e0216 */
[----:B------:R-:W-:Y:S04]  /*5e40*/  BSSY B1, `(.L_x_243) ;  /* 0x0000006000017945 */ /* 0x000fe80003800000 */
[----:B------:R0:W-:Y:S01]  /*5e50*/  @!P4 STG.E.U8 desc[UR36][R10.64+0x48], R9 ;  /* 0x000048090a00c986 */ /* 0x0001e2000c101124 */
[----:B------:R-:W-:Y:S05]  /*5e60*/  @P3 BRA `(.L_x_244) ;  /* 0x00000000000c3947 */ /* 0x000fea0003800000 */
[----:B--2---:R-:W0:Y:S02]  /*5e70*/  LDG.E.U8 R157, desc[UR36][R12.64+0x49] ;  /* 0x000049240c9d7981 */ /* 0x004e24000c1e1100 */
[----:B0-----:R-:W-:-:S05]  /*5e80*/  PRMT R9, R157, 0x8880, RZ ;  /* 0x000088809d097816 */ /* 0x001fca00000000ff */
[----:B------:R-:W-:-:S07]  /*5e90*/  IMAD R22, R9, R156, RZ ;  /* 0x0000009c09167224 */ /* 0x000fce00078e02ff */
.L_x_244:
[----:B------:R-:W-:Y:S05]  /*5ea0*/  BSYNC B1 ;  /* 0x0000000000017941 */ /* 0x000fea0003800000 */
.L_x_243:
[----:B------:R-:W-:Y:S01]  /*5eb0*/  @!P3 IMAD R63, R63, R155, R22 ;  /* 0x0000009b3f3fb224 */ /* 0x000fe200078e0216 */
[----:B------:R-:W-:Y:S04]  /*5ec0*/  BSSY B1, `(.L_x_245) ;  /* 0x0000006000017945 */ /* 0x000fe80003800000 */
[----:B------:R0:W-:Y:S01]  /*5ed0*/  @!P3 STG.E.U8 desc[UR36][R10.64+0x49], R63 ;  /* 0x0000493f0a00b986 */ /* 0x0001e2000c101124 */
[----:B------:R-:W-:Y:S05]  /*5ee0*/  @P5 BRA `(.L_x_246) ;  /* 0x00000000000c5947 */ /* 0x000fea0003800000 */
[----:B--2---:R-:W0:Y:S02]  /*5ef0*/  LDG.E.U8 R157, desc[UR36][R4.64+0x50] ;  /* 0x00005024049d7981 */ /* 0x004e24000c1e1100 */
[----:B0-----:R-:W-:-:S05]  /*5f00*/  PRMT R9, R157, 0x8880, RZ ;  /* 0x000088809d097816 */ /* 0x001fca00000000ff */
[----:B------:R-:W-:-:S07]  /*5f10*/  IMAD R22, R9, R156, RZ ;  /* 0x0000009c09167224 */ /* 0x000fce00078e02ff */
.L_x_246:
[----:B------:R-:W-:Y:S05]  /*5f20*/  BSYNC B1 ;  /* 0x0000000000017941 */ /* 0x000fea0003800000 */
.L_x_245:
[----:B0-----:R-:W-:Y:S01]  /*5f30*/  @!P5 IMAD R9, R64, R155, R22 ;  /* 0x0000009b4009d224 */ /* 0x001fe200078e0216 */
[----:B------:R-:W-:Y:S04]  /*5f40*/  BSSY B1, `(.L_x_247) ;  /* 0x0000006000017945 */ /* 0x000fe80003800000 */
[----:B------:R0:W-:Y:S01]  /*5f50*/  @!P5 STG.E.U8 desc[UR36][R6.64+0x50], R9 ;  /* 0x000050090600d986 */ /* 0x0001e2000c101124 */
[----:B------:R-:W-:Y:S05]  /*5f60*/  @P1 BRA `(.L_x_248) ;  /* 0x00000000000c1947 */ /* 0x000fea0003800000 */
[----:B--2---:R-:W0:Y:S02]  /*5f70*/  LDG.E.U8 R157, desc[UR36][R4.64+0x51] ;  /* 0x00005124049d7981 */ /* 0x004e24000c1e1100 */
[----:B0-----:R-:W-:-:S05]  /*5f80*/  PRMT R9, R157, 0x8880, RZ ;  /* 0x000088809d097816 */ /* 0x001fca00000000ff */
[----:B------:R-:W-:-:S07]  /*5f90*/  IMAD R22, R9, R156, RZ ;  /* 0x0000009c09167224 */ /* 0x000fce00078e02ff */
.L_x_248:
[----:B------:R-:W-:Y:S05]  /*5fa0*/  BSYNC B1 ;  /* 0x0000000000017941 */ /* 0x000fea0003800000 */
.L_x_247:
        /* <DEDUP_REMOVED lines=11> */
.L_x_250:
[----:B------:R-:W-:Y:S05]  /*6060*/  BSYNC B1 ;  /* 0x0000000000017941 */ /* 0x000fea0003800000 */
.L_x_249:
[----:B0-----:R-:W-:Y:S01]  /*6070*/  @!P4 IMAD R9, R66, R155, R22 ;  /* 0x0000009b4209c224 */ /* 0x001fe200078e0216 */
[----:B------:R-:W-:Y:S04]  /*6080*/  BSSY B1, `(.L_x_251) ;  /* 0x0000006000017945 */ /* 0x000fe80003800000 */
[----:B------:R0:W-:Y:S01]  /*6090*/  @!P4 STG.E.U8 desc[UR36][R10.64+0x50], R9 ;  /* 0x000050090a00c986 */ /* 0x0001e2000c101124 */
[----:B------:R-:W-:Y:S05]  /*60a0*/  @P3 BRA `(.L_x_252) ;  /* 0x00000000000c3947 */ /* 0x000fea0003800000 */
[----:B--2---:R-:W0:Y:S02]  /*60b0*/  LDG.E.U8 R157, desc[UR36][R12.64+0x51] ;  /* 0x000051240c9d7981 */ /* 0x004e24000c1e1100 */
[----:B0-----:R-:W-:-:S05]  /*60c0*/  PRMT R9, R157, 0x8880, RZ ;  /* 0x000088809d097816 */ /* 0x001fca00000000ff */
[----:B------:R-:W-:-:S07]  /*60d0*/  IMAD R22, R9, R156, RZ ;  /* 0x0000009c09167224 */ /* 0x000fce00078e02ff */
.L_x_252:
[----:B------:R-:W-:Y:S05]  /*60e0*/  BSYNC B1 ;  /* 0x0000000000017941 */ /* 0x000fea0003800000 */
.L_x_251:
[----:B------:R-:W-:Y:S01]  /*60f0*/  @!P3 IMAD R67, R67, R155, R22 ;  /* 0x0000009b4343b224 */ /* 0x000fe200078e0216 */
[----:B------:R-:W-:Y:S04]  /*6100*/  BSSY B1, `(.L_x_253) ;  /* 0x0000006000017945 */ /* 0x000fe80003800000 */
[----:B------:R0:W-:Y:S01]  /*6110*/  @!P3 STG.E.U8 desc[UR36][R10.64+0x51], R67 ;  /* 0x000051430a00b986 */ /* 0x0001e2000c101124 */
[----:B------:R-:W-:Y:S05]  /*6120*/  @P5 BRA `(.L_x_254) ;  /* 0x00000000000c5947 */ /* 0x000fea0003800000 */
[----:B--2---:R-:W0:Y:S02]  /*6130*/  LDG.E.U8 R157, desc[UR36][R4.64+0x58] ;  /* 0x00005824049d7981 */ /* 0x004e24000c1e1100 */
[----:B0-----:R-:W-:-:S05]  /*6140*/  PRMT R9, R157, 0x8880, RZ ;  /* 0x000088809d097816 */ /* 0x001fca00000000ff */
[----:B------:R-:W-:-:S07]  /*6150*/  IMAD R22, R9, R156, RZ ;  /* 0x0000009c09167224 */ /* 0x000fce00078e02ff */
.L_x_254:
[----:B------:R-:W-:Y:S05]  /*6160*/  BSYNC B1 ;  /* 0x0000000000017941 */ /* 0x000fea0003800000 */
.L_x_253:
[----:B0-----:R-:W-:Y:S01]  /*6170*/  @!P5 IMAD R9, R68, R155, R22 ;  /* 0x0000009b4409d224 */ /* 0x001fe200078e0216 */
[----:B------:R-:W-:Y:S04]  /*6180*/  BSSY B1, `(.L_x_255) ;  /* 0x0000006000017945 */ /* 0x000fe80003800000 */
[----:B------:R0:W-:Y:S01]  /*6190*/  @!P5 STG.E.U8 desc[UR36][R6.64+0x58], R9 ;  /* 0x000058090600d986 */ /* 0x0001e2000c101124 */
[----:B------:R-:W-:Y:S05]  /*61a0*/  @P1 BRA `(.L_x_256) ;  /* 0x00000000000c1947 */ /* 0x000fea0003800000 */
[----:B--2---:R-:W0:Y:S02]  /*61b0*/  LDG.E.U8 R157, desc[UR36][R4.64+0x59] ;  /* 0x00005924049d7981 */ /* 0x004e24000c1e1100 */
[----:B0-----:R-:W-:-:S05]  /*61c0*/  PRMT R9, R157, 0x8880, RZ ;  /* 0x000088809d097816 */ /* 0x001fca00000000ff */
[----:B------:R-:W-:-:S07]  /*61d0*/  IMAD R22, R9, R156, RZ ;  /* 0x0000009c09167224 */ /* 0x000fce00078e02ff */
.L_x_256:
[----:B------:R-:W-:Y:S05]  /*61e0*/  BSYNC B1 ;  /* 0x0000000000017941 */ /* 0x000fea0003800000 */
.L_x_255:
        /* <DEDUP_REMOVED lines=11> */
.L_x_258:
[----:B------:R-:W-:Y:S05]  /*62a0*/  BSYNC B1 ;  /* 0x0000000000017941 */ /* 0x000fea0003800000 */
.L_x_257:
[----:B0-----:R-:W-:Y:S01]  /*62b0*/  @!P4 IMAD R9, R70, R155, R22 ;  /* 0x0000009b4609c224 */ /* 0x001fe200078e0216 */
[----:B------:R-:W-:Y:S04]  /*62c0*/  BSSY B1, `(.L_x_259) ;  /* 0x0000006000017945 */ /* 0x000fe80003800000 */
[----:B------:R0:W-:Y:S01]  /*62d0*/  @!P4 STG.E.U8 desc[UR36][R10.64+0x58], R9 ;  /* 0x000058090a00c986 */ /* 0x0001e2000c101124 */
[----:B------:R-:W-:Y:S05]  /*62e0*/  @P3 BRA `(.L_x_260) ;  /* 0x00000000000c3947 */ /* 0x000fea0003800000 */
[----:B--2---:R-:W0:Y:S02]  /*62f0*/  LDG.E.U8 R157, desc[UR36][R12.64+0x59] ;  /* 0x000059240c9d7981 */ /* 0x004e24000c1e1100 */
[----:B0-----:R-:W-:-:S05]  /*6300*/  PRMT R9, R157, 0x8880, RZ ;  /* 0x000088809d097816 */ /* 0x001fca00000000ff */
[----:B------:R-:W-:-:S07]  /*6310*/  IMAD R22, R9, R156, RZ ;  /* 0x0000009c09167224 */ /* 0x000fce00078e02ff */
.L_x_260:
[----:B------:R-:W-:Y:S05]  /*6320*/  BSYNC B1 ;  /* 0x0000000000017941 */ /* 0x000fea0003800000 */
.L_x_259:
[----:B------:R-:W-:Y:S01]  /*6330*/  @!P3 IMAD R71, R71, R155, R22 ;  /* 0x0000009b4747b224 */ /* 0x000fe200078e0216 */
[----:B------:R-:W-:Y:S04]  /*6340*/  BSSY B1, `(.L_x_261) ;  /* 0x0000006000017945 */ /* 0x000fe80003800000 */
[----:B------:R0:W-:Y:S01]  /*6350*/  @!P3 STG.E.U8 desc[UR36][R10.64+0x59], R71 ;  /* 0x000059470a00b986 */ /* 0x0001e2000c101124 */
[----:B------:R-:W-:Y:S05]  /*6360*/  @P5 BRA `(.L_x_262) ;  /* 0x00000000000c5947 */ /* 0x000fea0003800000 */
[----:B--2---:R-:W0:Y:S02]  /*6370*/  LDG.E.U8 R157, desc[UR36][R4.64+0x60] ;  /* 0x00006024049d7981 */ /* 0x004e24000c1e1100 */
[----:B0-----:R-:W-:-:S05]  /*6380*/  PRMT R9, R157, 0x8880, RZ ;  /* 0x000088809d097816 */ /* 0x001fca00000000ff */
[----:B------:R-:W-:-:S07]  /*6390*/  IMAD R22, R9, R156, RZ ;  /* 0x0000009c09167224 */ /* 0x000fce00078e02ff */
.L_x_262:
[----:B------:R-:W-:Y:S05]  /*63a0*/  BSYNC B1 ;  /* 0x0000000000017941 */ /* 0x000fea0003800000 */
.L_x_261:
[----:B0-----:R-:W-:Y:S01]  /*63b0*/  @!P5 IMAD R9, R72, R155, R22 ;  /* 0x0000009b4809d224 */ /* 0x001fe200078e0216 */
[----:B------:R-:W-:Y:S04]  /*63c0*/  BSSY B1, `(.L_x_263) ;  /* 0x0000006000017945 */ /* 0x000fe80003800000 */
[----:B------:R0:W-:Y:S01]  /*63d0*/  @!P5 STG.E.U8 desc[UR36][R6.64+0x60], R9 ;  /* 0x000060090600d986 */ /* 0x0001e2000c101124 */
[----:B------:R-:W-:Y:S05]  /*63e0*/  @P1 BRA `(.L_x_264) ;  /* 0x00000000000c1947 */ /* 0x000fea0003800000 */
[----:B--2---:R-:W0:Y:S02]  /*63f0*/  LDG.E.U8 R157, desc[UR36][R4.64+0x61] ;  /* 0x00006124049d7981 */ /* 0x004e24000c1e1100 */
[----:B0-----:R-:W-:-:S05]  /*6400*/  PRMT R9, R157, 0x8880, RZ ;  /* 0x000088809d097816 */ /* 0x001fca00000000ff */
[----:B------:R-:W-:-:S07]  /*6410*/  IMAD R22, R9, R156, RZ ;  /* 0x0000009c09167224 */ /* 0x000fce00078e02ff */
.L_x_264:
[----:B------:R-:W-:Y:S05]  /*6420*/  BSYNC B1 ;  /* 0x0000000000017941 */ /* 0x000fea0003800000 */
.L_x_263:
        /* <DEDUP_REMOVED lines=11> */
.L_x_266:
[----:B------:R-:W-:Y:S05]  /*64e0*/  BSYNC B1 ;  /* 0x0000000000017941 */ /* 0x000fea0003800000 */
.L_x_265:
[----:B0-----:R-:W-:Y:S01]  /*64f0*/  @!P4 IMAD R9, R74, R155, R22 ;  /* 0x0000009b4a09c224 */ /* 0x001fe200078e0216 */
[----:B------:R-:W-:Y:S04]  /*6500*/  BSSY B1, `(.L_x_267) ;  /* 0x0000006000017945 */ /* 0x000fe80003800000 */
[----:B------:R0:W-:Y:S01]  /*6510*/  @!P4 STG.E.U8 desc[UR36][R10.64+0x60], R9 ;  /* 0x000060090a00c986 */ /* 0x0001e2000c101124 */
[----:B------:R-:W-:Y:S05]  /*6520*/  @P3 BRA `(.L_x_268) ;  /* 0x00000000000c3947 */ /* 0x000fea0003800000 */
[----:B--2---:R-:W0:Y:S02]  /*6530*/  LDG.E.U8 R157, desc[UR36][R12.64+0x61] ;  /* 0x000061240c9d7981 */ /* 0x004e24000c1e1100 */
[----:B0-----:R-:W-:-:S05]  /*6540*/  PRMT R9, R157, 0x8880, RZ ;  /* 0x000088809d097816 */ /* 0x001fca00000000ff */
[----:B------:R-:W-:-:S07]  /*6550*/  IMAD R22, R9, R156, RZ ;  /* 0x0000009c09167224 */ /* 0x000fce00078e02ff */
.L_x_268:
[----:B------:R-:W-:Y:S05]  /*6560*/  BSYNC B1 ;  /* 0x0000000000017941 */ /* 0x000fea0003800000 */
.L_x_267:
[----:B------:R-:W-:Y:S01]  /*6570*/  @!P3 IMAD R75, R75, R155, R22 ;  /* 0x0000009b4b4bb224 */ /* 0x000fe200078e0216 */
[----:B------:R-:W-:Y:S04]  /*6580*/  BSSY B1, `(.L_x_269) ;  /* 0x0000006000017945 */ /* 0x000fe80003800000 */
[----:B------:R0:W-:Y:S01]  /*6590*/  @!P3 STG.E.U8 desc[UR36][R10.64+0x61], R75 ;  /* 0x0000614b0a00b986 */ /* 0x0001e2000c101124 */
[----:B------:R-:W-:Y:S05]  /*65a0*/  @P5 BRA `(.L_x_270) ;  /* 0x00000000000c5947 */ /* 0x000fea0003800000 */
[----:B--2---:R-:W0:Y:S02]  /*65b0*/  LDG.E.U8 R157, desc[UR36][R4.64+0x68] ;  /* 0x00006824049d7981 */ /* 0x004e24000c1e1100 */
[----:B0-----:R-:W-:-:S05]  /*65c0*/  PRMT R9, R157, 0x8880, RZ ;  /* 0x000088809d097816 */ /* 0x001fca00000000ff */
[----:B------:R-:W-:-:S07]  /*65d0*/  IMAD R22, R9, R156, RZ ;  /* 0x0000009c09167224 */ /* 0x000fce00078e02ff */
.L_x_270:
[----:B------:R-:W-:Y:S05]  /*65e0*/  BSYNC B1 ;  /* 0x0000000000017941 */ /* 0x000fea0003800000 */
.L_x_269:
[----:B0-----:R-:W-:Y:S01]  /*65f0*/  @!P5 IMAD R9, R76, R155, R22 ;  /* 0x0000009b4c09d224 */ /* 0x001fe200078e0216 */
[----:B------:R-:W-:Y:S04]  /*6600*/  BSSY B1, `(.L_x_271) ;  /* 0x0000006000017945 */ /* 0x000fe80003800000 */
[----:B------:R0:W-:Y:S01]  /*6610*/  @!P5 STG.E.U8 desc[UR36][R6.64+0x68], R9 ;  /* 0x000068090600d986 */ /* 0x0001e2000c101124 */
[----:B------:R-:W-:Y:S05]  /*6620*/  @P1 BRA `(.L_x_272) ;  /* 0x00000000000c1947 */ /* 0x000fea0003800000 */
[----:B--2---:R-:W0:Y:S02]  /*6630*/  LDG.E.U8 R157, desc[UR36][R4.64+0x69] ;  /* 0x00006924049d7981 */ /* 0x004e24000c1e1100 */
[----:B0-----:R-:W-:-:S05]  /*6640*/  PRMT R9, R157, 0x8880, RZ ;  /* 0x000088809d097816 */ /* 0x001fca00000000ff */
[----:B------:R-:W-:-:S07]  /*6650*/  IMAD R22, R9, R156, RZ ;  /* 0x0000009c09167224 */ /* 0x000fce00078e02ff */
.L_x_272:
[----:B------:R-:W-:Y:S05]  /*6660*/  BSYNC B1 ;  /* 0x0000000000017941 */ /* 0x000fea0003800000 */
.L_x_271:
        /* <DEDUP_REMOVED lines=11> */
.L_x_274:
[----:B------:R-:W-:Y:S05]  /*6720*/  BSYNC B1 ;  /* 0x0000000000017941 */ /* 0x000fea0003800000 */
.L_x_273:
[----:B0-----:R-:W-:Y:S01]  /*6730*/  @!P4 IMAD R9, R78, R155, R22 ;  /* 0x0000009b4e09c224 */ /* 0x001fe200078e0216 */
[----:B------:R-:W-:Y:S04]  /*6740*/  BSSY B1, `(.L_x_275) ;  /* 0x0000006000017945 */ /* 0x000fe80003800000 */
[----:B------:R0:W-:Y:S01]  /*6750*/  @!P4 STG.E.U8 desc[UR36][R10.64+0x68], R9 ;  /* 0x000068090a00c986 */ /* 0x0001e2000c101124 */
[----:B------:R-:W-:Y:S05]  /*6760*/  @P3 BRA `(.L_x_276) ;  /* 0x00000000000c3947 */ /* 0x000fea0003800000 */
[----:B--2---:R-:W0:Y:S02]  /*6770*/  LDG.E.U8 R157, desc[UR36][R12.64+0x69] ;  /* 0x000069240c9d7981 */ /* 0x004e24000c1e1100 */
[----:B0-----:R-:W-:-:S05]  /*6780*/  PRMT R9, R157, 0x8880, RZ ;  /* 0x000088809d097816 */ /* 0x001fca00000000ff */
[----:B------:R-:W-:-:S07]  /*6790*/  IMAD R22, R9, R156, RZ ;  /* 0x0000009c09167224 */ /* 0x000fce00078e02ff */
.L_x_276:
[----:B------:R-:W-:Y:S05]  /*67a0*/  BSYNC B1 ;  /* 0x0000000000017941 */ /* 0x000fea0003800000 */
.L_x_275:
[----:B------:R-:W-:Y:S01]  /*67b0*/  @!P3 IMAD R79, R79, R155, R22 ;  /* 0x0000009b4f4fb224 */ /* 0x000fe200078e0216 */
[----:B------:R-:W-:Y:S04]  /*67c0*/  BSSY B1, `(.L_x_277) ;  /* 0x0000006000017945 */ /* 0x000fe80003800000 */
[----:B------:R0:W-:Y:S01]  /*67d0*/  @!P3 STG.E.U8 desc[UR36][R10.64+0x69], R79 ;  /* 0x0000694f0a00b986 */ /* 0x0001e2000c101124 */
[----:B------:R-:W-:Y:S05]  /*67e0*/  @P5 BRA `(.L_x_278) ;  /* 0x00000000000c5947 */ /* 0x000fea0003800000 */
[----:B--2---:R-:W0:Y:S02]  /*67f0*/  LDG.E.U8 R157, desc[UR36][R4.64+0x70] ;  /* 0x00007024049d7981 */ /* 0x004e24000c1e1100 */
[----:B0-----:R-:W-:-:S05]  /*6800*/  PRMT R9, R157, 0x8880, RZ ;  /* 0x000088809d097816 */ /* 0x001fca00000000ff */
[----:B------:R-:W-:-:S07]  /*6810*/  IMAD R22, R9, R156, RZ ;  /* 0x0000009c09167224 */ /* 0x000fce00078e02ff */
.L_x_278:
[----:B------:R-:W-:Y:S05]  /*6820*/  BSYNC B1 ;  /* 0x0000000000017941 */ /* 0x000fea0003800000 */
.L_x_277:
[----:B0-----:R-:W-:Y:S01]  /*6830*/  @!P5 IMAD R9, R80, R155, R22 ;  /* 0x0000009b5009d224 */ /* 0x001fe200078e0216 */
[----:B------:R-:W-:Y:S04]  /*6840*/  BSSY B1, `(.L_x_279) ;  /* 0x0000006000017945 */ /* 0x000fe80003800000 */
[----:B------:R0:W-:Y:S01]  /*6850*/  @!P5 STG.E.U8 desc[UR36][R6.64+0x70], R9 ;  /* 0x000070090600d986 */ /* 0x0001e2000c101124 */
[----:B------:R-:W-:Y:S05]  /*6860*/  @P1 BRA `(.L_x_280) ;  /* 0x00000000000c1947 */ /* 0x000fea0003800000 */
[----:B--2---:R-:W0:Y:S02]  /*6870*/  LDG.E.U8 R157, desc[UR36][R4.64+0x71] ;  /* 0x00007124049d7981 */ /* 0x004e24000c1e1100 */
[----:B0-----:R-:W-:-:S05]  /*6880*/  PRMT R9, R157, 0x8880, RZ ;  /* 0x000088809d097816 */ /* 0x001fca00000000ff */
[----:B------:R-:W-:-:S07]  /*6890*/  IMAD R22, R9, R156, RZ ;  /* 0x0000009c09167224 */ /* 0x000fce00078e02ff */
.L_x_280:
[----:B------:R-:W-:Y:S05]  /*68a0*/  BSYNC B1 ;  /* 0x0000000000017941 */ /* 0x000fea0003800000 */
.L_x_279:
[----:B------:R-:W-:Y:S01]  /*68b0*/  ISETP.LT.OR P4, PT, R3, 0x71, !P0 ;  /* 0x000000710300780c */ /* 0x000fe20004781670 */
[----:B------:R-:W-:Y:S01]  /*68c0*/  @!P1 IMAD R81, R81, R155, R22 ;  /* 0x0000009b51519224 */ /* 0x000fe200078e0216 */
[----:B------:R-:W-:Y:S01]  /*68d0*/  BSSY B1, `(.L_x_281) ;  /* 0x000000a000017945 */ /* 0x000fe20003800000 */
[C---:B------:R-:W-:Y:S02]  /*68e0*/  ISETP.LT.OR P3, PT, R3.reuse, 0x72, !P0 ;  /* 0x000000720300780c */ /* 0x040fe40004761670 */
        /* <DEDUP_REMOVED lines=8> */
.L_x_282:
[----:B------:R-:W-:Y:S05]  /*6970*/  BSYNC B1 ;  /* 0x0000000000017941 */ /* 0x000fea0003800000 */
.L_x_281:
[----:B0-----:R-:W-:Y:S01]  /*6980*/  @!P4 IMAD R9, R82, R155, R22 ;  /* 0x0000009b5209c224 */ /* 0x001fe200078e0216 */
[----:B------:R-:W-:Y:S04]  /*6990*/  BSSY B1, `(.L_x_283) ;  /* 0x0000006000017945 */ /* 0x000fe80003800000 */
[----:B------:R0:W-:Y:S01]  /*69a0*/  @!P4 STG.E.U8 desc[UR36][R10.64+0x70], R9 ;  /* 0x000070090a00c986 */ /* 0x0001e2000c101124 */
[----:B------:R-:W-:Y:S05]  /*69b0*/  @P3 BRA `(.L_x_284) ;  /* 0x00000000000c3947 */ /* 0x000fea0003800000 */
[----:B--2---:R-:W0:Y:S02]  /*69c0*/  LDG.E.U8 R157, desc[UR36][R12.64+0x71] ;  /* 0x000071240c9d7981 */ /* 0x004e24000c1e1100 */
[----:B0-----:R-:W-:-:S05]  /*69d0*/  PRMT R9, R157, 0x8880, RZ ;  /* 0x000088809d097816 */ /* 0x001fca00000000ff */
[----:B------:R-:W-:-:S07]  /*69e0*/  IMAD R22, R9, R156, RZ ;  /* 0x0000009c09167224 */ /* 0x000fce00078e02ff */
.L_x_284:
[----:B------:R-:W-:Y:S05]  /*69f0*/  BSYNC B1 ;  /* 0x0000000000017941 */ /* 0x000fea0003800000 */
.L_x_283:
[----:B------:R-:W-:Y:S01]  /*6a00*/  @!P3 IMAD R83, R83, R155, R22 ;  /* 0x0000009b5353b224 */ /* 0x000fe200078e0216 */
[----:B------:R-:W-:Y:S04]  /*6a10*/  BSSY B1, `(.L_x_285) ;  /* 0x0000006000017945 */ /* 0x000fe80003800000 */
[----:B------:R0:W-:Y:S01]  /*6a20*/  @!P3 STG.E.U8 desc[UR36][R10.64+0x71], R83 ;  /* 0x000071530a00b986 */ /* 0x0001e2000c101124 */
[----:B------:R-:W-:Y:S05]  /*6a30*/  @P1 BRA `(.L_x_286) ;  /* 0x00000000000c1947 */ /* 0x000fea0003800000 */
[----:B--2---:R-:W0:Y:S02]  /*6a40*/  LDG.E.U8 R157, desc[UR36][R4.64+0x78] ;  /* 0x00007824049d7981 */ /* 0x004e24000c1e1100 */
[----:B0-----:R-:W-:-:S05]  /*6a50*/  PRMT R9, R157, 0x8880, RZ ;  /* 0x000088809d097816 */ /* 0x001fca00000000ff */
[----:B------:R-:W-:-:S07]  /*6a60*/  IMAD R22, R9, R156, RZ ;  /* 0x0000009c09167224 */ /* 0x000fce00078e02ff */
.L_x_286:
[----:B------:R-:W-:Y:S05]  /*6a70*/  BSYNC B1 ;  /* 0x0000000000017941 */ /* 0x000fea0003800000 */
.L_x_285:
[----:B0-----:R-:W-:Y:S01]  /*6a80*/  @!P1 IMAD R9, R84, R155, R22 ;  /* 0x0000009b54099224 */ /* 0x001fe200078e0216 */
[----:B------:R-:W-:Y:S04]  /*6a90*/  BSSY B1, `(.L_x_287) ;  /* 0x0000006000017945 */ /* 0x000fe80003800000 */
[----:B------:R0:W-:Y:S01]  /*6aa0*/  @!P1 STG.E.U8 desc[UR36][R6.64+0x78], R9 ;  /* 0x0000780906009986 */ /* 0x0001e2000c101124 */
[----:B------:R-:W-:Y:S05]  /*6ab0*/  @P2 BRA `(.L_x_288) ;  /* 0x00000000000c2947 */ /* 0x000fea0003800000 */
[----:B--2---:R-:W0:Y:S02]  /*6ac0*/  LDG.E.U8 R157, desc[UR36][R4.64+0x79] ;  /* 0x00007924049d7981 */ /* 0x004e24000c1e1100 */
[----:B0-----:R-:W-:-:S05]  /*6ad0*/  PRMT R9, R157, 0x8880, RZ ;  /* 0x000088809d097816 */ /* 0x001fca00000000ff */
[----:B------:R-:W-:-:S07]  /*6ae0*/  IMAD R22, R9, R156, RZ ;  /* 0x0000009c09167224 */ /* 0x000fce00078e02ff */
.L_x_288:
[----:B------:R-:W-:Y:S05]  /*6af0*/  BSYNC B1 ;  /* 0x0000000000017941 */ /* 0x000fea0003800000 */
.L_x_287:
[----:B------:R-:W-:Y:S01]  /*6b00*/  @!P2 IMAD R85, R85, R155, R22 ;  /* 0x0000009b5555a224 */ /* 0x000fe200078e0216 */
[----:B------:R-:W-:Y:S04]  /*6b10*/  BSSY B1, `(.L_x_289) ;  /* 0x0000006000017945 */ /* 0x000fe80003800000 */
[----:B------:R0:W-:Y:S01]  /*6b20*/  @!P2 STG.E.U8 desc[UR36][R6.64+0x79], R85 ;  /* 0x000079550600a986 */ /* 0x0001e2000c101124 */
[----:B------:R-:W-:Y:S05]  /*6b30*/  @P5 BRA `(.L_x_290) ;  /* 0x00000000000c5947 */ /* 0x000fea0003800000 */
[----:B--2---:R-:W2:Y:S02]  /*6b40*/  LDG.E.U8 R157, desc[UR36][R12.64+0x78] ;  /* 0x000078240c9d7981 */ /* 0x004ea4000c1e1100 */
[----:B--2---:R-:W-:-:S05]  /*6b50*/  PRMT R5, R157, 0x8880, RZ ;  /* 0x000088809d057816 */ /* 0x004fca00000000ff */
[----:B------:R-:W-:-:S07]  /*6b60*/  IMAD R22, R5, R156, RZ ;  /* 0x0000009c05167224 */ /* 0x000fce00078e02ff */
.L_x_290:
[----:B------:R-:W-:Y:S05]  /*6b70*/  BSYNC B1 ;  /* 0x0000000000017941 */ /* 0x000fea0003800000 */
.L_x_289:
[----:B------:R-:W-:Y:S01]  /*6b80*/  @!P5 IMAD R5, R86, R155, R22 ;  /* 0x0000009b5605d224 */ /* 0x000fe200078e0216 */
[----:B------:R-:W-:Y:S01]  /*6b90*/  ISETP.LT.OR P0, PT, R3, 0x7a, !P0 ;  /* 0x0000007a0300780c */ /* 0x000fe20004701670 */
[----:B------:R-:W-:Y:S03]  /*6ba0*/  BSSY B1, `(.L_x_291) ;  /* 0x0000006000017945 */ /* 0x000fe60003800000 */
[----:B------:R0:W-:Y:S09]  /*6bb0*/  @!P5 STG.E.U8 desc[UR36][R10.64+0x78], R5 ;  /* 0x000078050a00d986 */ /* 0x0001f2000c101124 */
[----:B------:R-:W-:Y:S05]  /*6bc0*/  @P0 BRA `(.L_x_292) ;  /* 0x00000000000c0947 */ /* 0x000fea0003800000 */
[----:B--2---:R-:W2:Y:S02]  /*6bd0*/  LDG.E.U8 R157, desc[UR36][R12.64+0x79] ;  /* 0x000079240c9d7981 */ /* 0x004ea4000c1e1100 */
[----:B--2---:R-:W-:-:S05]  /*6be0*/  PRMT R3, R157, 0x8880, RZ ;  /* 0x000088809d037816 */ /* 0x004fca00000000ff */
[----:B------:R-:W-:-:S07]  /*6bf0*/  IMAD R22, R3, R156, RZ ;  /* 0x0000009c03167224 */ /* 0x000fce00078e02ff */
.L_x_292:
[----:B------:R-:W-:Y:S05]  /*6c00*/  BSYNC B1 ;  /* 0x0000000000017941 */ /* 0x000fea0003800000 */
.L_x_291:
[----:B------:R-:W-:Y:S01]  /*6c10*/  IMAD R87, R87, R155, R22 ;  /* 0x0000009b57577224 */ /* 0x000fe200078e0216 */
[----:B------:R-:W-:Y:S06]  /*6c20*/  @P0 BRA `(.L_x_293) ;  /* 0x0000001800180947 */ /* 0x000fec0003800000 */
[----:B------:R0:W-:Y:S01]  /*6c30*/  STG.E.U8 desc[UR36][R10.64+0x79], R87 ;  /* 0x000079570a007986 */ /* 0x0001e2000c101124 */
[----:B------:R-:W-:Y:S05]  /*6c40*/  BRA `(.L_x_293) ;  /* 0x0000001800107947 */ /* 0x000fea0003800000 */
.L_x_36:
[C---:B------:R-:W-:Y:S02]  /*6c50*/  ISETP.GE.AND P2, PT, R0.reuse, 0x1, PT ;  /* 0x000000010000780c */ /* 0x040fe40003f46270 */
[----:B------:R-:W-:Y:S02]  /*6c60*/  ISETP.GE.AND P0, PT, R0, 0x9, PT ;  /* 0x000000090000780c */ /* 0x000fe40003f06270 */
[C---:B------:R-:W-:Y:S02]  /*6c70*/  ISETP.LT.OR P3, PT, R3.reuse, 0x1, !P2 ;  /* 0x000000010300780c */ /* 0x040fe40005761670 */
[C---:B------:R-:W-:Y:S02]  /*6c80*/  ISETP.LT.OR P5, PT, R3.reuse, 0x2, !P2 ;  /* 0x000000020300780c */ /* 0x040fe400057a1670 */
[C---:B------:R-:W-:Y:S02]  /*6c90*/  ISETP.LT.OR P1, PT, R3.reuse, 0x1, !P0 ;  /* 0x000000010300780c */ /* 0x040fe40004721670 */
[----:B------:R-:W-:-:S07]  /*6ca0*/  ISETP.LT.OR P4, PT, R3, 0x2, !P0 ;  /* 0x000000020300780c */ /* 0x000fce0004781670 */
[-C--:B------:R-:W-:Y:S02]  /*6cb0*/  @!P3 IMAD R5, R88, R155.reuse, RZ ;  /* 0x0000009b5805b224 */ /* 0x080fe400078e02ff */
[-C--:B------:R-:W-:Y:S02]  /*6cc0*/  @!P5 IMAD R89, R89, R155.reuse, RZ ;  /* 0x0000009b5959d224 */ /* 0x080fe400078e02ff */
[-C--:B------:R-:W-:Y:S01]  /*6cd0*/  @!P1 IMAD R13, R90, R155.reuse, RZ ;  /* 0x0000009b5a0d9224 */ /* 0x080fe200078e02ff */
[----:B------:R0:W-:Y:S01]  /*6ce0*/  @!P3 STG.E.U8 desc[UR36][R160.64], R5 ;  /* 0x00000005a000b986 */ /* 0x0001e2000c101124 */
[----:B------:R-:W-:Y:S01]  /*6cf0*/  ISETP.LT.OR P3, PT, R3, 0x9, !P2 ;  /* 0x000000090300780c */ /* 0x000fe20005761670 */
[----:B------:R-:W-:Y:S02]  /*6d00*/  @!P4 IMAD R91, R91, R155, RZ ;  /* 0x0000009b5b5bc224 */ /* 0x000fe400078e02ff */
[----:B------:R-:W-:Y:S01]  /*6d10*/  @!P5 STG.E.U8 desc[UR36][R160.64+0x1], R89 ;  /* 0x00000159a000d986 */ /* 0x000fe2000c101124 */
[----:B------:R-:W-:-:S03]  /*6d20*/  ISETP.LT.OR P5, PT, R3, 0xa, !P2 ;  /* 0x0000000a0300780c */ /* 0x000fc600057a1670 */
[----:B------:R1:W-:Y:S01]  /*6d30*/  @!P1 STG.E.U8 desc[UR36][R8.64], R13 ;  /* 0x0000000d08009986 */ /* 0x0003e2000c101124 */
[----:B------:R-:W-:-:S03]  /*6d40*/  ISETP.LT.OR P1, PT, R3, 0x9, !P0 ;  /* 0x000000090300780c */ /* 0x000fc60004721670 */
[----:B------:R-:W-:Y:S01]  /*6d50*/  @!P4 STG.E.U8 desc[UR36][R8.64+0x1], R91 ;  /* 0x0000015b0800c986 */ /* 0x000fe2000c101124 */
[----:B------:R-:W-:Y:S01]  /*6d60*/  ISETP.LT.OR P4, PT, R3, 0xa, !P0 ;  /* 0x0000000a0300780c */ /* 0x000fe20004781670 */
[----:B------:R-:W-:-:S04]  /*6d70*/  @!P3 IMAD R15, R92, R155, RZ ;  /* 0x0000009b5c0fb224 */ /* 0x000fc800078e02ff */
[-C--:B------:R-:W-:Y:S01]  /*6d80*/  @!P5 IMAD R93, R93, R155.reuse, RZ ;  /* 0x0000009b5d5dd224 */ /* 0x080fe200078e02ff */
[----:B------:R3:W-:Y:S01]  /*6d90*/  @!P3 STG.E.U8 desc[UR36][R160.64+0x8], R15 ;  /* 0x0000080fa000b986 */ /* 0x0007e2000c101124 */
[C---:B------:R-:W-:Y:S02]  /*6da0*/  ISETP.LT.OR P3, PT, R3.reuse, 0x11, !P2 ;  /* 0x000000110300780c */ /* 0x040fe40005761670 */
[-C--:B0-----:R-:W-:Y:S01]  /*6db0*/  @!P1 IMAD R5, R94, R155.reuse, RZ ;  /* 0x0000009b5e059224 */ /* 0x081fe200078e02ff */
[----:B------:R-:W-:Y:S01]  /*6dc0*/  @!P5 STG.E.U8 desc[UR36][R160.64+0x9], R93 ;  /* 0x0000095da000d986 */ /* 0x000fe2000c101124 */
[----:B------:R-:W-:Y:S02]  /*6dd0*/  ISETP.LT.OR P5, PT, R3, 0x12, !P2 ;  /* 0x000000120300780c */ /* 0x000fe400057a1670 */
[----:B------:R-:W-:Y:S01]  /*6de0*/  @!P4 IMAD R95, R95, R155, RZ ;  /* 0x0000009b5f5fc224 */ /* 0x000fe200078e02ff */
[----:B------:R0:W-:Y:S01]  /*6df0*/  @!P1 STG.E.U8 desc[UR36][R8.64+0x8], R5 ;  /* 0x0000080508009986 */ /* 0x0001e2000c101124 */
[----:B------:R-:W-:-:S03]  /*6e00*/  ISETP.LT.OR P1, PT, R3, 0x11, !P0 ;  /* 0x000000110300780c */ /* 0x000fc60004721670 */
[----:B------:R-:W-:Y:S01]  /*6e10*/  @!P4 STG.E.U8 desc[UR36][R8.64+0x9], R95 ;  /* 0x0000095f0800c986 */ /* 0x000fe2000c101124 */
[----:B------:R-:W-:Y:S01]  /*6e20*/  ISETP.LT.OR P4, PT, R3, 0x12, !P0 ;  /* 0x000000120300780c */ /* 0x000fe20004781670 */
[----:B-1----:R-:W-:-:S04]  /*6e30*/  @!P3 IMAD R13, R96, R155, RZ ;  /* 0x0000009b600db224 */ /* 0x002fc800078e02ff */
[-C--:B------:R-:W-:Y:S01]  /*6e40*/  @!P5 IMAD R97, R97, R155.reuse, RZ ;  /* 0x0000009b6161d224 */ /* 0x080fe200078e02ff */
[----:B------:R1:W-:Y:S01]  /*6e50*/  @!P3 STG.E.U8 desc[UR36][R160.64+0x10], R13 ;  /* 0x0000100da000b986 */ /* 0x0003e2000c101124 */
[C---:B------:R-:W-:Y:S02]  /*6e60*/  ISETP.LT.OR P3, PT, R3.reuse, 0x19, !P2 ;  /* 0x000000190300780c */ /* 0x040fe40005761670 */
[-C--:B---3--:R-:W-:Y:S01]  /*6e70*/  @!P1 IMAD R15, R98, R155.reuse, RZ ;  /* 0x0000009b620f9224 */ /* 0x088fe200078e02ff */
[----:B------:R-:W-:Y:S01]  /*6e80*/  @!P5 STG.E.U8 desc[UR36][R160.64+0x11], R97 ;  /* 0x00001161a000d986 */ /* 0x000fe2000c101124 */
[----:B------:R-:W-:Y:S02]  /*6e90*/  ISETP.LT.OR P5, PT, R3, 0x1a, !P2 ;  /* 0x0000001a0300780c */ /* 0x000fe400057a1670 */
[----:B------:R-:W-:Y:S01]  /*6ea0*/  @!P4 IMAD R99, R99, R155, RZ ;  /* 0x0000009b6363c224 */ /* 0x000fe200078e02ff */
[----:B------:R3:W-:Y:S01]  /*6eb0*/  @!P1 STG.E.U8 desc[UR36][R8.64+0x10], R15 ;  /* 0x0000100f08009986 */ /* 0x0007e2000c101124 */
[----:B------:R-:W-:-:S03]  /*6ec0*/  ISETP.LT.OR P1, PT, R3, 0x19, !P0 ;  /* 0x000000190300780c */ /* 0x000fc60004721670 */
[----:B------:R-:W-:Y:S01]  /*6ed0*/  @!P4 STG.E.U8 desc[UR36][R8.64+0x11], R99 ;  /* 0x000011630800c986 */ /* 0x000fe2000c101124 */
[----:B------:R-:W-:Y:S01]  /*6ee0*/  ISETP.LT.OR P4, PT, R3, 0x1a, !P0 ;  /* 0x0000001a0300780c */ /* 0x000fe20004781670 */
[----:B0-----:R-:W-:-:S04]  /*6ef0*/  @!P3 IMAD R5, R100, R155, RZ ;  /* 0x0000009b6405b224 */ /* 0x001fc800078e02ff */
[-C--:B------:R-:W-:Y:S01]  /*6f00*/  @!P5 IMAD R101, R101, R155.reuse, RZ ;  /* 0x0000009b6565d224 */ /* 0x080fe200078e02ff */
[----:B------:R0:W-:Y:S01]  /*6f10*/  @!P3 STG.E.U8 desc[UR36][R160.64+0x18], R5 ;  /* 0x00001805a000b986 */ /* 0x0001e2000c101124 */
[C---:B------:R-:W-:Y:S02]  /*6f20*/  ISETP.LT.OR P3, PT, R3.reuse, 0x21, !P2 ;  /* 0x000000210300780c */ /* 0x040fe40005761670 */
[-C--:B-1----:R-:W-:Y:S01]  /*6f30*/  @!P1 IMAD R13, R102, R155.reuse, RZ ;  /* 0x0000009b660d9224 */ /* 0x082fe200078e02ff */
[----:B------:R-:W-:Y:S01]  /*6f40*/  @!P5 STG.E.U8 desc[UR36][R160.64+0x19], R101 ;  /* 0x00001965a000d986 */ /* 0x000fe2000c101124 */
[----:B------:R-:W-:Y:S02]  /*6f50*/  ISETP.LT.OR P5, PT, R3, 0x22, !P2 ;  /* 0x000000220300780c */ /* 0x000fe400057a1670 */
[----:B------:R-:W-:Y:S01]  /*6f60*/  @!P4 IMAD R103, R103, R155, RZ ;  /* 0x0000009b6767c224 */ /* 0x000fe200078e02ff */
[----:B------:R1:W-:Y:S01]  /*6f70*/  @!P1 STG.E.U8 desc[UR36][R8.64+0x18], R13 ;  /* 0x0000180d08009986 */ /* 0x0003e2000c101124 */
[----:B------:R-:W-:-:S03]  /*6f80*/  ISETP.LT.OR P1, PT, R3, 0x21, !P0 ;  /* 0x000000210300780c */ /* 0x000fc60004721670 */
[----:B------:R-:W-:Y:S01]  /*6f90*/  @!P4 STG.E.U8 desc[UR36][R8.64+0x19], R103 ;  /* 0x000019670800c986 */ /* 0x000fe2000c101124 */
[----:B------:R-:W-:Y:S01]  /*6fa0*/  ISETP.LT.OR P4, PT, R3, 0x22, !P0 ;  /* 0x000000220300780c */ /* 0x000fe20004781670 */
[----:B---3--:R-:W-:-:S04]  /*6fb0*/  @!P3 IMAD R15, R104, R155, RZ ;  /* 0x0000009b680fb224 */ /* 0x008fc800078e02ff */
        /* <DEDUP_REMOVED lines=128> */
[----:B------:R-:W-:-:S02]  /*77c0*/  ISETP.GE.AND P1, PT, R0, 0x81, PT ;  /* 0x000000810000780c */ /* 0x000fc40003f26270 */
[C---:B------:R-:W-:Y:S01]  /*77d0*/  ISETP.LT.OR P5, PT, R3.reuse, 0x79, !P0 ;  /* 0x000000790300780c */ /* 0x040fe200047a1670 */
[----:B------:R-:W-:Y:S01]  /*77e0*/  @!P4 STG.E.U8 desc[UR36][R8.64+0x71], R147 ;  /* 0x000071930800c986 */ /* 0x000fe2000c101124 */
[C---:B------:R-:W-:Y:S01]  /*77f0*/  ISETP.LT.OR P0, PT, R3.reuse, 0x7a, !P0 ;  /* 0x0000007a0300780c */ /* 0x040fe20004701670 */
[----:B0-----:R-:W-:Y:S01]  /*7800*/  @!P3 IMAD R5, R148, R155, RZ ;  /* 0x0000009b9405b224 */ /* 0x001fe200078e02ff */
[----:B------:R-:W-:-:S03]  /*7810*/  ISETP.LT.OR P4, PT, R3, 0x1, !P1 ;  /* 0x000000010300780c */ /* 0x000fc60004f81670 */
[----:B------:R-:W-:Y:S01]  /*7820*/  @!P2 IMAD R149, R149, R155, RZ ;  /* 0x0000009b9595a224 */ /* 0x000fe200078e02ff */
[----:B------:R0:W-:Y:S01]  /*7830*/  @!P3 STG.E.U8 desc[UR36][R160.64+0x78], R5 ;  /* 0x00007805a000b986 */ /* 0x0001e2000c101124 */
[----:B------:R-:W-:-:S03]  /*7840*/  ISETP.LT.OR P3, PT, R3, 0x2, !P1 ;  /* 0x000000020300780c */ /* 0x000fc60004f61670 */
[----:B------:R-:W-:Y:S01]  /*7850*/  @!P2 STG.E.U8 desc[UR36][R160.64+0x79], R149 ;  /* 0x00007995a000a986 */ /* 0x000fe2000c101124 */
[-C--:B-1----:R-:W-:Y:S01]  /*7860*/  @!P5 IMAD R13, R150, R155.reuse, RZ ;  /* 0x0000009b960dd224 */ /* 0x082fe200078e02ff */
[----:B------:R-:W-:Y:S01]  /*7870*/  ISETP.GE.AND P2, PT, R0, 0x89, PT ;  /* 0x000000890000780c */ /* 0x000fe20003f46270 */
[-C--:B------:R-:W-:Y:S02]  /*7880*/  @!P0 IMAD R151, R151, R155.reuse, RZ ;  /* 0x0000009b97978224 */ /* 0x080fe400078e02ff */
[----:B---3--:R-:W-:Y:S01]  /*7890*/  @!P4 IMAD R15, R24, R155, RZ ;  /* 0x0000009b180fc224 */ /* 0x008fe200078e02ff */
[----:B------:R1:W-:Y:S01]  /*78a0*/  @!P5 STG.E.U8 desc[UR36][R8.64+0x78], R13 ;  /* 0x0000780d0800d986 */ /* 0x0003e2000c101124 */
[----:B------:R-:W-:-:S03]  /*78b0*/  ISETP.LT.OR P5, PT, R3, 0x1, !P2 ;  /* 0x000000010300780c */ /* 0x000fc600057a1670 */
[----:B------:R-:W-:Y:S01]  /*78c0*/  @!P3 IMAD R25, R25, R155, RZ ;  /* 0x0000009b1919b224 */ /* 0x000fe200078e02ff */
[----:B------:R-:W-:Y:S01]  /*78d0*/  @!P0 STG.E.U8 desc[UR36][R8.64+0x79], R151 ;  /* 0x0000799708008986 */ /* 0x000fe2000c101124 */
[----:B------:R-:W-:-:S03]  /*78e0*/  ISETP.LT.OR P0, PT, R3, 0x2, !P2 ;  /* 0x000000020300780c */ /* 0x000fc60005701670 */
[----:B------:R-:W-:Y:S01]  /*78f0*/  @!P4 STG.E.U8 desc[UR36][R6.64], R15 ;  /* 0x0000000f0600c986 */ /* 0x000fe2000c101124 */
        /* <DEDUP_REMOVED lines=19> */
[-C--:B------:R-:W-:Y:S01]  /*7a30*/  @!P4 IMAD R9, R32, R155.reuse, RZ ;  /* 0x0000009b2009c224 */ /* 0x080fe200078e02ff */
        /* <DEDUP_REMOVED lines=127> */
[----:B-1----:R-:W-:-:S04]  /*8230*/  @!P5 IMAD R13, R74, R155, RZ ;  /* 0x0000009b4a0dd224 */ /* 0x002fc800078e02ff */
        /* <DEDUP_REMOVED lines=12> */
[----:B------:R-:W-:-:S04]  /*8300*/  @!P0 IMAD R9, R78, R155, RZ ;  /* 0x0000009b4e098224 */ /* 0x000fc800078e02ff */
[-C--:B------:R-:W-:Y:S01]  /*8310*/  @!P4 IMAD R79, R79, R155.reuse, RZ ;  /* 0x0000009b4f4fc224 */ /* 0x080fe200078e02ff */
[----:B------:R1:W-:Y:S01]  /*8320*/  @!P0 STG.E.U8 desc[UR36][R10.64+0x68], R9 ;  /* 0x000068090a008986 */ /* 0x0003e2000c101124 */
[----:B------:R-:W-:Y:S02]  /*8330*/  ISETP.LT.OR P0, PT, R3, 0x71, !P2 ;  /* 0x000000710300780c */ /* 0x000fe40005701670 */
[----:B------:R-:W-:Y:S01]  /*8340*/  @!P3 IMAD R81, R81, R155, RZ ;  /* 0x0000009b5151b224 */ /* 0x000fe200078e02ff */
[----:B------:R3:W-:Y:S01]  /*8350*/  @!P4 STG.E.U8 desc[UR36][R10.64+0x69], R79 ;  /* 0x0000694f0a00c986 */ /* 0x0007e2000c101124 */
[----:B------:R-:W-:-:S03]  /*8360*/  ISETP.LT.OR P4, PT, R3, 0x72, !P2 ;  /* 0x000000720300780c */ /* 0x000fc60005781670 */
[----:B------:R3:W-:Y:S01]  /*8370*/  @!P3 STG.E.U8 desc[UR36][R6.64+0x71], R81 ;  /* 0x000071510600b986 */ /* 0x0007e2000c101124 */
[C---:B------:R-:W-:Y:S02]  /*8380*/  ISETP.LT.OR P3, PT, R3.reuse, 0x79, !P1 ;  /* 0x000000790300780c */ /* 0x040fe40004f61670 */
[C---:B------:R-:W-:Y:S01]  /*8390*/  ISETP.LT.OR P1, PT, R3.reuse, 0x7a, !P1 ;  /* 0x0000007a0300780c */ /* 0x040fe20004f21670 */
[----:B------:R3:W-:Y:S01]  /*83a0*/  @!P5 STG.E.U8 desc[UR36][R6.64+0x70], R13 ;  /* 0x0000700d0600d986 */ /* 0x0007e2000c101124 */
[C---:B------:R-:W-:Y:S02]  /*83b0*/  ISETP.LT.OR P5, PT, R3.reuse, 0x79, !P2 ;  /* 0x000000790300780c */ /* 0x040fe400057a1670 */
[----:B------:R-:W-:Y:S01]  /*83c0*/  ISETP.LT.OR P2, PT, R3, 0x7a, !P2 ;  /* 0x0000007a0300780c */ /* 0x000fe20005741670 */
[-C--:B------:R-:W-:Y:S02]  /*83d0*/  @!P0 IMAD R3, R82, R155.reuse, RZ ;  /* 0x0000009b52038224 */ /* 0x080fe400078e02ff */
[----:B------:R-:W-:-:S03]  /*83e0*/  @!P4 IMAD R83, R83, R155, RZ ;  /* 0x0000009b5353c224 */ /* 0x000fc600078e02ff */
[----:B------:R3:W-:Y:S01]  /*83f0*/  @!P0 STG.E.U8 desc[UR36][R10.64+0x70], R3 ;  /* 0x000070030a008986 */ /* 0x0007e2000c101124 */
[-C--:B0-----:R-:W-:Y:S02]  /*8400*/  @!P3 IMAD R5, R84, R155.reuse, RZ ;  /* 0x0000009b5405b224 */ /* 0x081fe400078e02ff */
[-C--:B------:R-:W-:Y:S01]  /*8410*/  @!P1 IMAD R85, R85, R155.reuse, RZ ;  /* 0x0000009b55559224 */ /* 0x080fe200078e02ff */
[----:B------:R3:W-:Y:S01]  /*8420*/  @!P4 STG.E.U8 desc[UR36][R10.64+0x71], R83 ;  /* 0x000071530a00c986 */ /* 0x0007e2000c101124 */
[-C--:B-1----:R-:W-:Y:S02]  /*8430*/  @!P5 IMAD R9, R86, R155.reuse, RZ ;  /* 0x0000009b5609d224 */ /* 0x082fe400078e02ff */
[----:B------:R-:W-:Y:S01]  /*8440*/  @!P2 IMAD R87, R87, R155, RZ ;  /* 0x0000009b5757a224 */ /* 0x000fe200078e02ff */
[----:B------:R3:W-:Y:S04]  /*8450*/  @!P3 STG.E.U8 desc[UR36][R6.64+0x78], R5 ;  /* 0x000078050600b986 */ /* 0x0007e8000c101124 */
[----:B------:R3:W-:Y:S04]  /*8460*/  @!P1 STG.E.U8 desc[UR36][R6.64+0x79], R85 ;  /* 0x0000795506009986 */ /* 0x0007e8000c101124 */
[----:B------:R3:W-:Y:S04]  /*8470*/  @!P5 STG.E.U8 desc[UR36][R10.64+0x78], R9 ;  /* 0x000078090a00d986 */ /* 0x0007e8000c101124 */
[----:B------:R3:W-:Y:S02]  /*8480*/  @!P2 STG.E.U8 desc[UR36][R10.64+0x79], R87 ;  /* 0x000079570a00a986 */ /* 0x0007e4000c101124 */
.L_x_293:
[----:B------:R-:W-:Y:S05]  /*8490*/  BSYNC B0 ;  /* 0x0000000000007941 */ /* 0x000fea0003800000 */
.L_x_35:
[----:B------:R-:W-:Y:S01]  /*84a0*/  ULDC UR4, c[0x0][0xc] ;  /* 0x0000030000047ab9 */ /* 0x000fe20000000800 */
[----:B------:R-:W-:Y:S01]  /*84b0*/  ULDC UR5, c[0x0][0x10] ;  /* 0x0000040000057ab9 */ /* 0x000fe20000000800 */
[----:B---3--:R-:W3:Y:S01]  /*84c0*/  LDC R3, c[0x0][0x14] ;  /* 0x00000500ff037b82 */ /* 0x008ee20000000800 */
[----:B------:R-:W-:Y:S01]  /*84d0*/  UIMAD.WIDE.U32 UR4, UR4, UR5, URZ ;  /* 0x00000005040472a5 */ /* 0x000fe2000f8e003f */
[----:B------:R-:W-:Y:S01]  /*84e0*/  PRMT R0, RZ, 0x7610, R0 ;  /* 0x00007610ff007816 */ /* 0x000fe20000000000 */
[----:B------:R-:W-:Y:S02]  /*84f0*/  IMAD.MOV.U32 R153, RZ, RZ, -0x1 ;  /* 0xffffffffff997424 */ /* 0x000fe400078e00ff */
[----:B------:R-:W-:Y:S02]  /*8500*/  IMAD.MOV.U32 R22, RZ, RZ, -0x1 ;  /* 0xffffffffff167424 */ /* 0x000fe400078e00ff */
[----:B---3--:R-:W-:-:S04]  /*8510*/  IMAD.WIDE.U32 R16, R3, UR4, R16 ;  /* 0x0000000403107c25 */ /* 0x008fc8000f8e0010 */
[----:B------:R-:W-:Y:S01]  /*8520*/  IMAD R3, R3, UR5, RZ ;  /* 0x0000000503037c24 */ /* 0x000fe2000f8e02ff */
[----:B------:R-:W-:Y:S02]  /*8530*/  ULDC.64 UR4, c[0x0][0x650] ;  /* 0x0001940000047ab9 */ /* 0x000fe40000000a00 */
[----:B------:R-:W-:Y:S01]  /*8540*/  ISETP.GE.U32.AND P0, PT, R16, UR4, PT ;  /* 0x0000000410007c0c */ /* 0x000fe2000bf06070 */
[----:B------:R-:W-:-:S05]  /*8550*/  IMAD.IADD R17, R17, 0x1, R3 ;  /* 0x0000000111117824 */ /* 0x000fca00078e0203 */
[----:B------:R-:W-:-:S13]  /*8560*/  ISETP.GE.U32.AND.EX P0, PT, R17, UR5, PT, P0 ;  /* 0x0000000511007c0c */ /* 0x000fda000bf06100 */
[----:B------:R-:W-:Y:S05]  /*8570*/  @P0 BRA `(.L_x_294) ;  /* 0x0000000400640947 */ /* 0x000fea0003800000 */
[----:B------:R-:W3:Y:S01]  /*8580*/  S2R R12, SR_CTAID.X ;  /* 0x00000000000c7919 */ /* 0x000ee20000002500 */
[----:B0-----:R-:W0:Y:S01]  /*8590*/  LDC.64 R10, c[0x0][0x628] ;  /* 0x00018a00ff0a7b82 */ /* 0x001e220000000a00 */
[----:B------:R-:W-:Y:S01]  /*85a0*/  ULDC UR4, c[0x0][0x150] ;  /* 0x0000540000047ab9 */ /* 0x000fe20000000800 */
[----:B------:R-:W-:Y:S01]  /*85b0*/  IMAD.MOV.U32 R8, RZ, RZ, R16 ;  /* 0x000000ffff087224 */ /* 0x000fe200078e0010 */
[----:B------:R-:W0:Y:S01]  /*85c0*/  S2R R24, SR_CTAID.Y ;  /* 0x0000000000187919 */ /* 0x000e220000002600 */
[----:B------:R-:W-:-:S04]  /*85d0*/  IMAD.MOV.U32 R9, RZ, RZ, R17 ;  /* 0x000000ffff097224 */ /* 0x000fc800078e0011 */
[----:B------:R-:W1:Y:S08]  /*85e0*/  LDC R21, c[0x0][0x144] ;  /* 0x00005100ff157b82 */ /* 0x000e700000000800 */
[----:B------:R-:W1:Y:S08]  /*85f0*/  LDC R0, c[0x0][0x630] ;  /* 0x00018c00ff007b82 */ /* 0x000e700000000800 */
[----:B------:R-:W1:Y:S01]  /*8600*/  LDC.64 R14, c[0x0][0x620] ;  /* 0x00018800ff0e7b82 */ /* 0x000e620000000a00 */
[----:B0-----:R-:W-:-:S04]  /*8610*/  ISETP.NE.U32.AND P0, PT, R10, RZ, PT ;  /* 0x000000ff0a00720c */ /* 0x001fc80003f05070 */
[----:B------:R-:W-:Y:S02]  /*8620*/  ISETP.NE.AND.EX P0, PT, R11, RZ, PT, P0 ;  /* 0x000000ff0b00720c */ /* 0x000fe40003f05300 */
[----:B---3--:R-:W-:-:S05]  /*8630*/  I2FP.F32.U32 R3, R12 ;  /* 0x0000000c00037245 */ /* 0x008fca0000201000 */
[----:B------:R-:W-:-:S04]  /*8640*/  FMUL R3, R3, UR4 ;  /* 0x0000000403037c20 */ /* 0x000fc80008400000 */
[----:B------:R0:W3:Y:S02]  /*8650*/  F2I.U32.TRUNC.NTZ R20, R3 ;  /* 0x0000000300147305 */ /* 0x0000e4000020f000 */
[----:B------:R-:W-:Y:S05]  /*8660*/  @!P0 BRA `(.L_x_295) ;  /* 0x0000000000288947 */ /* 0x000fea0003800000 */
[----:B0-----:R-:W0:Y:S02]  /*8670*/  LDC R3, c[0x0][0x634] ;  /* 0x00018d00ff037b82 */ /* 0x001e240000000800 */
        /* <DEDUP_REMOVED lines=9> */
.L_x_295:
[----:B------:R-:W2:Y:S01]  /*8710*/  LDC.64 R28, c[0x0][0x640] ;  /* 0x00019000ff1c7b82 */ /* 0x000ea20000000a00 */
[-CC-:B-1----:R-:W-:Y:S01]  /*8720*/  SHF.R.U64 R22, R8, R0.reuse, R9.reuse ;  /* 0x0000000008167219 */ /* 0x182fe20000001209 */
[----:B---3--:R-:W-:Y:S01]  /*8730*/  IMAD.MOV R20, RZ, RZ, -R20 ;  /* 0x000000ffff147224 */ /* 0x008fe200078e0a14 */
[----:B------:R-:W-:Y:S01]  /*8740*/  SHF.R.U32.HI R0, RZ, R0, R9 ;  /* 0x00000000ff007219 */ /* 0x000fe20000011609 */
[----:B------:R-:W-:Y:S01]  /*8750*/  ULDC UR4, c[0x0][0x154] ;  /* 0x0000550000047ab9 */ /* 0x000fe20000000800 */
[----:B0-----:R-:W-:Y:S01]  /*8760*/  IADD3 R3, P0, RZ, -R22, RZ ;  /* 0x80000016ff037210 */ /* 0x001fe20007f1e0ff */
[----:B------:R-:W-:Y:S02]  /*8770*/  IMAD R21, R21, R20, R12 ;  /* 0x0000001415157224 */ /* 0x000fe400078e020c */
[----:B------:R-:W0:Y:S01]  /*8780*/  LDC R6, c[0x0][0x618] ;  /* 0x00018600ff067b82 */ /* 0x000e220000000800 */
[----:B------:R-:W-:Y:S02]  /*8790*/  IMAD.MOV.U32 R7, RZ, RZ, 0x1 ;  /* 0x00000001ff077424 */ /* 0x000fe400078e00ff */
[----:B------:R-:W-:-:S04]  /*87a0*/  IMAD.X R5, RZ, RZ, ~R0, P0 ;  /* 0x000000ffff057224 */ /* 0x000fc800000e0e00 */
[-C--:B------:R-:W-:Y:S01]  /*87b0*/  IMAD R0, R5, R14.reuse, RZ ;  /* 0x0000000e05007224 */ /* 0x080fe200078e02ff */
[----:B------:R-:W1:Y:S01]  /*87c0*/  LDC R8, c[0x0][0x608] ;  /* 0x00018200ff087b82 */ /* 0x000e620000000800 */
[----:B------:R-:W-:-:S04]  /*87d0*/  IMAD.WIDE.U32 R4, R3, R14, R16 ;  /* 0x0000000e03047225 */ /* 0x000fc800078e0010 */
[----:B------:R-:W-:Y:S01]  /*87e0*/  IMAD R3, R3, R15, R0 ;  /* 0x0000000f03037224 */ /* 0x000fe200078e0200 */
[----:B------:R-:W-:Y:S02]  /*87f0*/  I2FP.F32.U32 R0, R24 ;  /* 0x0000001800007245 */ /* 0x000fe40000201000 */
[----:B------:R-:W3:Y:S01]  /*8800*/  LDC R26, c[0x0][0x658] ;  /* 0x00019600ff1a7b82 */ /* 0x000ee20000000800 */
[----:B------:R-:W-:Y:S01]  /*8810*/  IMAD.IADD R3, R5, 0x1, R3 ;  /* 0x0000000105037824 */ /* 0x000fe200078e0203 */
[----:B--2---:R-:W-:Y:S01]  /*8820*/  ISETP.NE.U32.AND P0, PT, R28, RZ, PT ;  /* 0x000000ff1c00720c */ /* 0x004fe20003f05070 */
[----:B------:R-:W-:Y:S01]  /*8830*/  FMUL R0, R0, UR4 ;  /* 0x0000000400007c20 */ /* 0x000fe20008400000 */
[----:B------:R-:W-:Y:S02]  /*8840*/  IMAD.MOV.U32 R5, RZ, RZ, -0x1 ;  /* 0xffffffffff057424 */ /* 0x000fe400078e00ff */
[----:B------:R-:W-:Y:S01]  /*8850*/  ISETP.NE.AND.EX P0, PT, R29, RZ, PT, P0 ;  /* 0x000000ff1d00720c */ /* 0x000fe20003f05300 */
[----:B------:R2:W2:Y:S01]  /*8860*/  F2I.U32.TRUNC.NTZ R13, R0 ;  /* 0x00000000000d7305 */ /* 0x0004a2000020f000 */
[----:B------:R-:W2:Y:S01]  /*8870*/  LDC R15, c[0x0][0x148] ;  /* 0x00005200ff0f7b82 */ /* 0x000ea20000000800 */
[----:B0-----:R-:W-:-:S02]  /*8880*/  SHF.R.U64 R12, R4, R6, R3 ;  /* 0x00000006040c7219 */ /* 0x001fc40000001203 */
[----:B------:R-:W-:-:S05]  /*8890*/  SHF.R.U32.HI R3, RZ, R6, R3 ;  /* 0x00000006ff037219 */ /* 0x000fca0000011603 */
[----:B------:R-:W0:Y:S01]  /*88a0*/  LDC R20, c[0x0][0x600] ;  /* 0x00018000ff147b82 */ /* 0x000e220000000800 */
[-CC-:B-1----:R-:W-:Y:S02]  /*88b0*/  SHF.R.U64 R10, R12, R8.reuse, R3.reuse ;  /* 0x000000080c0a7219 */ /* 0x182fe40000001203 */
[----:B------:R-:W-:-:S05]  /*88c0*/  SHF.R.U32.HI R3, RZ, R8, R3 ;  /* 0x00000008ff037219 */ /* 0x000fca0000011603 */
[----:B------:R-:W1:Y:S01]  /*88d0*/  LDC R27, c[0x0][0x648] ;  /* 0x00019200ff1b7b82 */ /* 0x000e620000000800 */
[-C--:B---3--:R-:W-:Y:S02]  /*88e0*/  SHF.L.U32 R4, R5, R26.reuse, RZ ;  /* 0x0000001a05047219 */ /* 0x088fe400000006ff */
[--C-:B------:R-:W-:Y:S02]  /*88f0*/  SHF.R.U64 R14, R10, R26, R3.reuse ;  /* 0x0000001a0a0e7219 */ /* 0x100fe40000001203 */
[----:B------:R-:W-:Y:S02]  /*8900*/  LOP3.LUT R25, RZ, R4, RZ, 0x33, !PT ;  /* 0x00000004ff197212 */ /* 0x000fe400078e33ff */
[-C--:B------:R-:W-:Y:S01]  /*8910*/  SHF.R.U32.HI R5, RZ, R26.reuse, R3 ;  /* 0x0000001aff057219 */ /* 0x080fe20000011603 */
[----:B------:R-:W3:Y:S01]  /*8920*/  LDC R30, c[0x0][0x638] ;  /* 0x00018e00ff1e7b82 */ /* 0x000ee20000000800 */
[----:B------:R-:W-:Y:S01]  /*8930*/  SHF.L.U32 R154, R7, R26, RZ ;  /* 0x0000001a079a7219 */ /* 0x000fe200000006ff */
[----:B------:R-:W-:-:S06]  /*8940*/  IMAD.MOV.U32 R4, RZ, RZ, R14 ;  /* 0x000000ffff047224 */ /* 0x000fcc00078e000e */
[----:B------:R-:W0:Y:S01]  /*8950*/  LDC R31, c[0x0][0x610] ;  /* 0x00018400ff1f7b82 */ /* 0x000e220000000800 */
        /* <DEDUP_REMOVED lines=11> */
.L_x_296:
[----:B------:R-:W-:Y:S01]  /*8a10*/  ISETP.NE.AND P0, PT, R2, 0x1, PT ;  /* 0x000000010200780c */ /* 0x000fe20003f05270 */
[----:B0-----:R-:W-:Y:S01]  /*8a20*/  VIADD R7, R20, 0xffffffff ;  /* 0xffffffff14077836 */ /* 0x001fe20000000000 */
[----:B-12---:R-:W-:Y:S01]  /*8a30*/  SHF.R.U64 R0, R4, R27, R5 ;  /* 0x0000001b04007219 */ /* 0x006fe20000001205 */
[----:B------:R-:W-:Y:S01]  /*8a40*/  IMAD.MOV R13, RZ, RZ, -R13 ;  /* 0x000000ffff0d7224 */ /* 0x000fe200078e0a0d */
[----:B------:R-:W-:Y:S01]  /*8a50*/  LOP3.LUT R5, R10, R25, RZ, 0xc0, !PT ;  /* 0x000000190a057212 */ /* 0x000fe200078ec0ff */
[----:B------:R-:W-:Y:S02]  /*8a60*/  IMAD.MOV.U32 R4, RZ, RZ, 0x1 ;  /* 0x00000001ff047424 */ /* 0x000fe400078e00ff */
[----:B------:R-:W-:Y:S02]  /*8a70*/  IMAD.MOV R3, RZ, RZ, -R0 ;  /* 0x000000ffff037224 */ /* 0x000fe400078e0a00 */
[----:B------:R-:W-:Y:S01]  /*8a80*/  IMAD R154, R154, R0, R5 ;  /* 0x000000009a9a7224 */ /* 0x000fe200078e0205 */
[----:B------:R-:W-:Y:S01]  /*8a90*/  LOP3.LUT R5, R12, R7, RZ, 0xc0, !PT ;  /* 0x000000070c057212 */ /* 0x000fe200078ec0ff */
[----:B---3--:R-:W-:-:S02]  /*8aa0*/  IMAD R0, R3, R30, R14 ;  /* 0x0000001e03007224 */ /* 0x008fc400078e020e */
[----:B------:R-:W-:Y:S02]  /*8ab0*/  @P0 IMAD R21, R15, R13, R24 ;  /* 0x0000000d0f150224 */ /* 0x000fe400078e0218 */
[----:B------:R-:W-:Y:S01]  /*8ac0*/  IMAD R3, R0, R20, R5 ;  /* 0x0000001400037224 */ /* 0x000fe200078e0205 */
[----:B------:R-:W-:Y:S01]  /*8ad0*/  PRMT R0, R4, 0x7610, R0 ;  /* 0x0000761004007816 */ /* 0x000fe20000000000 */
[----:B------:R-:W-:-:S05]  /*8ae0*/  IMAD R154, R154, R31, R21 ;  /* 0x0000001f9a9a7224 */ /* 0x000fca00078e0215 */
[----:B------:R-:W-:Y:S02]  /*8af0*/  SEL R153, R3, R154, !P0 ;  /* 0x0000009a03997207 */ /* 0x000fe40004000000 */
[----:B------:R-:W-:-:S07]  /*8b00*/  SEL R154, R154, R3, !P0 ;  /* 0x000000039a9a7207 */ /* 0x000fce0004000000 */
.L_x_294:
[----:B------:R-:W-:-:S13]  /*8b10*/  LOP3.LUT P0, RZ, R0, 0xff, RZ, 0xc0, !PT ;  /* 0x000000ff00ff7812 */ /* 0x000fda000780c0ff */
[----:B------:R-:W-:Y:S05]  /*8b20*/  @P0 BRA `(.L_x_297) ;  /* 0xffffff8400e40947 */ /* 0x000fea000383ffff */
[----:B------:R-:W-:Y:S05]  /*8b30*/  EXIT ;  /* 0x000000000000794d */ /* 0x000fea0003800000 */
.L_x_8:
[----:B0-----:R-:W-:Y:S01]  /*8b40*/  ULDC.64 UR4, c[0x0][0x650] ;  /* 0x0001940000047ab9 */ /* 0x001fe20000000a00 */
        /* <DEDUP_REMOVED lines=25> */
.L_x_299:
[----:B------:R-:W0:Y:S01]  /*8ce0*/  LDC.64 R28, c[0x0][0x640] ;  /* 0x00019000ff1c7b82 */ /* 0x000e220000000a00 */
[-CC-:B------:R-:W-:Y:S01]  /*8cf0*/  SHF.R.U64 R22, R12, R6.reuse, R13.reuse ;  /* 0x000000060c167219 */ /* 0x180fe2000000120d */
[----:B------:R-:W-:Y:S01]  /*8d00*/  IMAD.MOV.U32 R30, RZ, RZ, 0x1 ;  /* 0x00000001ff1e7424 */ /* 0x000fe200078e00ff */
[----:B------:R-:W-:Y:S02]  /*8d10*/  SHF.R.U32.HI R6, RZ, R6, R13 ;  /* 0x00000006ff067219 */ /* 0x000fe4000001160d */
        /* <DEDUP_REMOVED lines=8> */
[----:B------:R-:W-:Y:S01]  /*8da0*/  IMAD.IADD R9, R9, 0x1, R11 ;  /* 0x0000000109097824 */ /* 0x000fe200078e020b */
[----:B0-----:R-:W-:-:S04]  /*8db0*/  ISETP.NE.U32.AND P0, PT, R28, RZ, PT ;  /* 0x000000ff1c00720c */ /* 0x001fc80003f05070 */
[----:B------:R-:W-:Y:S02]  /*8dc0*/  ISETP.NE.AND.EX P0, PT, R29, RZ, PT, P0 ;  /* 0x000000ff1d00720c */ /* 0x000fe40003f05300 */
[----:B------:R-:W0:Y:S01]  /*8dd0*/  LDC R20, c[0x0][0x600] ;  /* 0x00018000ff147b82 */ /* 0x000e220000000800 */
[-CC-:B-1----:R-:W-:Y:S01]  /*8de0*/  SHF.R.U64 R14, R8, R10.reuse, R9.reuse ;  /* 0x0000000a080e7219 */ /* 0x182fe20000001209 */
[----:B------:R-:W-:Y:S01]  /*8df0*/  IMAD.MOV.U32 R8, RZ, RZ, -0x1 ;  /* 0xffffffffff087424 */ /* 0x000fe200078e00ff */
[----:B------:R-:W-:-:S05]  /*8e00*/  SHF.R.U32.HI R9, RZ, R10, R9 ;  /* 0x0000000aff097219 */ /* 0x000fca0000011609 */
[----:B------:R-:W1:Y:S01]  /*8e10*/  LDC R24, c[0x0][0x648] ;  /* 0x00019200ff187b82 */ /* 0x000e620000000800 */
[-CC-:B--2---:R-:W-:Y:S02]  /*8e20*/  SHF.R.U64 R23, R14, R12.reuse, R9.reuse ;  /* 0x0000000c0e177219 */ /* 0x184fe40000001209 */
[----:B------:R-:W-:-:S05]  /*8e30*/  SHF.R.U32.HI R6, RZ, R12, R9 ;  /* 0x0000000cff067219 */ /* 0x000fca0000011609 */
[----:B------:R-:W2:Y:S01]  /*8e40*/  LDC R26, c[0x0][0x638] ;  /* 0x00018e00ff1a7b82 */ /* 0x000ea20000000800 */
[-C--:B---3--:R-:W-:Y:S02]  /*8e50*/  SHF.L.U32 R8, R8, R27.reuse, RZ ;  /* 0x0000001b08087219 */ /* 0x088fe400000006ff */
[-CC-:B------:R-:W-:Y:S02]  /*8e60*/  SHF.R.U64 R25, R23, R27.reuse, R6.reuse ;  /* 0x0000001b17197219 */ /* 0x180fe40000001206 */
[----:B------:R-:W-:Y:S02]  /*8e70*/  LOP3.LUT R32, RZ, R8, RZ, 0x33, !PT ;  /* 0x00000008ff207212 */ /* 0x000fe400078e33ff */
[----:B------:R-:W-:Y:S01]  /*8e80*/  SHF.R.U32.HI R9, RZ, R27, R6 ;  /* 0x0000001bff097219 */ /* 0x000fe20000011606 */
[----:B------:R-:W3:Y:S01]  /*8e90*/  LDC R31, c[0x0][0x610] ;  /* 0x00018400ff1f7b82 */ /* 0x000ee20000000800 */
[----:B------:R-:W-:Y:S01]  /*8ea0*/  IMAD.MOV.U32 R8, RZ, RZ, R25 ;  /* 0x000000ffff087224 */ /* 0x000fe200078e0019 */
[----:B------:R-:W-:Y:S06]  /*8eb0*/  @!P0 BRA `(.L_x_300) ;  /* 0x0000000000288947 */ /* 0x000fec0003800000 */
        /* <DEDUP_REMOVED lines=10> */
.L_x_300:
[----:B------:R-:W-:Y:S01]  /*8f60*/  ISETP.NE.AND P0, PT, R2, 0x1, PT ;  /* 0x000000010200780c */ /* 0x000fe20003f05270 */
[----:B------:R-:W-:Y:S01]  /*8f70*/  IMAD.MOV.U32 R13, RZ, RZ, R22 ;  /* 0x000000ffff0d7224 */ /* 0x000fe200078e0016 */
[----:B-1----:R-:W-:Y:S01]  /*8f80*/  SHF.R.U64 R6, R8, R24, R9 ;  /* 0x0000001808067219 */ /* 0x002fe20000001209 */
[----:B0-----:R-:W-:Y:S01]  /*8f90*/  VIADD R9, R20, 0xffffffff ;  /* 0xffffffff14097836 */ /* 0x001fe20000000000 */
[----:B------:R-:W-:Y:S02]  /*8fa0*/  SHF.L.U32 R30, R30, R27, RZ ;  /* 0x0000001b1e1e7219 */ /* 0x000fe400000006ff */
[----:B------:R-:W-:Y:S01]  /*8fb0*/  LOP3.LUT R5, R23, R32, RZ, 0xc0, !PT ;  /* 0x0000002017057212 */ /* 0x000fe200078ec0ff */
[----:B------:R-:W-:-:S04]  /*8fc0*/  IMAD.MOV R8, RZ, RZ, -R6 ;  /* 0x000000ffff087224 */ /* 0x000fc800078e0a06 */
[----:B------:R-:W-:Y:S01]  /*8fd0*/  IMAD R6, R30, R6, R5 ;  /* 0x000000061e067224 */ /* 0x000fe200078e0205 */
[----:B------:R-:W-:Y:S01]  /*8fe0*/  LOP3.LUT R5, R14, R9, RZ, 0xc0, !PT ;  /* 0x000000090e057212 */ /* 0x000fe200078ec0ff */
[----:B------:R-:W-:Y:S02]  /*8ff0*/  @P0 IMAD R3, R7, R21, R4 ;  /* 0x0000001507030224 */ /* 0x000fe400078e0204 */
[----:B--2---:R-:W-:Y:S02]  /*9000*/  IMAD R4, R8, R26, R25 ;  /* 0x0000001a08047224 */ /* 0x004fe400078e0219 */
[----:B---3--:R-:W-:Y:S02]  /*9010*/  IMAD R3, R6, R31, R3 ;  /* 0x0000001f06037224 */ /* 0x008fe400078e0203 */
[----:B------:R-:W-:Y:S02]  /*9020*/  IMAD R4, R4, R20, R5 ;  /* 0x0000001404047224 */ /* 0x000fe400078e0205 */
[----:B------:R-:W-:-:S03]  /*9030*/  IMAD.MOV.U32 R6, RZ, RZ, 0x1 ;  /* 0x00000001ff067424 */ /* 0x000fc600078e00ff */
[----:B------:R-:W-:Y:S02]  /*9040*/  SEL R20, R4, R3, !P0 ;  /* 0x0000000304147207 */ /* 0x000fe40004000000 */
[----:B------:R-:W-:-:S07]  /*9050*/  SEL R11, R3, R4, !P0 ;  /* 0x00000004030b7207 */ /* 0x000fce0004000000 */
.L_x_298:
[----:B------:R-:W-:-:S08]  /*9060*/  NOP ;  /* 0x0000000000007918 */ /* 0x000fd00000000000 */
[----:B------:R-:W0:-:S00]  /*9070*/  USETMAXREG.DEALLOC.CTAPOOL 0x28 ;  /* 0x00000028000079c8 */ /* 0x000e0000080e0500 */
[----:B0-----:R-:W-:-:S13]  /*9080*/  ISETP.NE.AND P0, PT, R0, RZ, PT ;  /* 0x000000ff0000720c */ /* 0x001fda0003f05270 */
[----:B------:R-:W-:Y:S05]  /*9090*/  @P0 EXIT ;  /* 0x000000000000094d */ /* 0x000fea0003800000 */
[----:B------:R-:W-:Y:S01]  /*90a0*/  LOP3.LUT P0, RZ, R6, 0xff, RZ, 0xc0, !PT ;  /* 0x000000ff06ff7812 */ /* 0x000fe2000780c0ff */
[----:B------:R-:W-:Y:S02]  /*90b0*/  IMAD.MOV.U32 R0, RZ, RZ, 0x1 ;  /* 0x00000001ff007424 */ /* 0x000fe400078e00ff */
[----:B------:R-:W-:-:S10]  /*90c0*/  IMAD.MOV.U32 R12, RZ, RZ, RZ ;  /* 0x000000ffff0c7224 */ /* 0x000fd400078e00ff */
[----:B------:R-:W-:Y:S05]  /*90d0*/  @!P0 BRA `(.L_x_301) ;  /* 0x0000000c00788947 */ /* 0x000fea0003800000 */
[----:B------:R-:W0:Y:S01]  /*90e0*/  LDC R0, c[0x0][0x28c] ;  /* 0x0000a300ff007b82 */ /* 0x000e220000000800 */
[----:B------:R-:W-:Y:S01]  /*90f0*/  ULDC UR5, c[0x0][0x658] ;  /* 0x0001960000057ab9 */ /* 0x000fe20000000800 */
[----:B------:R-:W-:Y:S01]  /*9100*/  UMOV UR11, 0xffffffff ;  /* 0xffffffff000b7882 */ /* 0x000fe20000000000 */
[----:B------:R-:W-:Y:S01]  /*9110*/  UMOV UR15, 0x1 ;  /* 0x00000001000f7882 */ /* 0x000fe20000000000 */
[----:B------:R-:W-:Y:S01]  /*9120*/  USHF.L.U32 UR11, UR11, UR5, URZ ;  /* 0x000000050b0b7299 */ /* 0x000fe2000800063f */
[----:B------:R-:W-:Y:S01]  /*9130*/  BSSY B0, `(.L_x_301) ;  /* 0x00000d8000007945 */ /* 0x000fe20003800000 */
[----:B------:R-:W-:Y:S01]  /*9140*/  ULDC UR9, c[0x0][0xc] ;  /* 0x0000030000097ab9 */ /* 0x000fe20000000800 */
[----:B------:R-:W-:Y:S01]  /*9150*/  ULDC UR12, c[0x0][0x10] ;  /* 0x00000400000c7ab9 */ /* 0x000fe20000000800 */
[----:B------:R-:W1:Y:S01]  /*9160*/  S2UR UR8, SR_CgaCtaId ;  /* 0x00000000000879c3 */ /* 0x000e620000008800 */
[----:B------:R-:W-:Y:S01]  /*9170*/  USHF.L.U32 UR5, UR15, UR5, URZ ;  /* 0x000000050f057299 */ /* 0x000fe2000800063f */
[----:B------:R-:W-:Y:S01]  /*9180*/  IMAD.MOV.U32 R10, RZ, RZ, 0x1 ;  /* 0x00000001ff0a7424 */ /* 0x000fe200078e00ff */
[----:B------:R-:W-:Y:S01]  /*9190*/  LOP3.LUT R9, R19, 0x2, RZ, 0xfc, !PT ;  /* 0x0000000213097812 */ /* 0x000fe200078efcff */
[----:B------:R-:W-:Y:S01]  /*91a0*/  IMAD.MOV.U32 R12, RZ, RZ, RZ ;  /* 0x000000ffff0c7224 */ /* 0x000fe200078e00ff */
[----:B------:R-:W-:Y:S01]  /*91b0*/  ULDC UR4, c[0x0][0x600] ;  /* 0x0001800000047ab9 */ /* 0x000fe20000000800 */
[----:B------:R-:W-:Y:S01]  /*91c0*/  UMOV UR20, 0x5 ;  /* 0x0000000500147882 */ /* 0x000fe20000000000 */
[----:B------:R-:W-:Y:S01]  /*91d0*/  UIADD3 UR4, UR4, -0x1, URZ ;  /* 0xffffffff04047890 */ /* 0x000fe2000fffe03f */
[----:B------:R-:W-:Y:S01]  /*91e0*/  ULDC.64 UR28, c[0x0][0x198] ;  /* 0x00006600001c7ab9 */ /* 0x000fe20000000a00 */
[----:B0-----:R-:W-:-:S05]  /*91f0*/  VIADD R0, R0, 0x3f ;  /* 0x0000003f00007836 */ /* 0x001fca0000000000 */
[----:B------:R-:W-:Y:S01]  /*9200*/  SHF.R.S32.HI R3, RZ, 0x1f, R0 ;  /* 0x0000001fff037819 */ /* 0x000fe20000011400 */
[----:B-1----:R-:W-:-:S03]  /*9210*/  ULOP3.LUT UR10, UR8, 0x1, URZ, 0xc0, !UPT ;  /* 0x00000001080a7892 */ /* 0x002fc6000f8ec03f */
[----:B------:R-:W-:Y:S01]  /*9220*/  LEA.HI R3, R3, R0, RZ, 0x6 ;  /* 0x0000000003037211 */ /* 0x000fe200078f30ff */
[----:B------:R-:W-:Y:S01]  /*9230*/  USHF.L.U32 UR7, UR8, 0xc, URZ ;  /* 0x0000000c08077899 */ /* 0x000fe2000800063f */
[----:B------:R-:W-:Y:S01]  /*9240*/  IMAD.MOV.U32 R0, RZ, RZ, 0x1 ;  /* 0x00000001ff007424 */ /* 0x000fe200078e00ff */
[----:B------:R-:W-:Y:S01]  /*9250*/  USHF.R.U32.HI UR27, URZ, 0x1, UR8 ;  /* 0x000000013f1b7899 */ /* 0x000fe20008011608 */
[----:B------:R-:W-:Y:S01]  /*9260*/  SHF.R.S32.HI R3, RZ, 0x6, R3 ;  /* 0x00000006ff037819 */ /* 0x000fe20000011403 */
[----:B------:R-:W-:Y:S02]  /*9270*/  USHF.L.U32 UR6, UR8, 0x6, URZ ;  /* 0x0000000608067899 */ /* 0x000fe4000800063f */
[----:B------:R-:W-:Y:S02]  /*9280*/  ULOP3.LUT UR8, UR8, 0xfffffffe, URZ, 0xc0, !UPT ;  /* 0xfffffffe08087892 */ /* 0x000fe4000f8ec03f */
[----:B------:R-:W-:Y:S01]  /*9290*/  UISETP.GT.U32.AND UP0, UPT, UR10, 0xffff, UPT ;  /* 0x0000ffff0a00788c */ /* 0x000fe2000bf04070 */
[----:B------:R-:W-:Y:S01]  /*92a0*/  VIADD R8, R3, 0x1 ;  /* 0x0000000103087836 */ /* 0x000fe20000000000 */
[----:B------:R-:W-:-:S02]  /*92b0*/  ULOP3.LUT UR13, UR7, 0x1000, URZ, 0xc0, !UPT ;  /* 0x00001000070d7892 */ /* 0x000fc4000f8ec03f */
[----:B------:R-:W-:Y:S02]  /*92c0*/  ULOP3.LUT UR7, URZ, UR11, URZ, 0x33, !UPT ;  /* 0x0000000b3f077292 */ /* 0x000fe4000f8e333f */
[----:B------:R-:W-:Y:S02]  /*92d0*/  USHF.L.U32 UR14, UR15, UR8, URZ ;  /* 0x000000080f0e7299 */ /* 0x000fe4000800063f */
[----:B------:R-:W-:Y:S02]  /*92e0*/  ULOP3.LUT UR11, UR8, 0x1, URZ, 0xfc, !UPT ;  /* 0x00000001080b7892 */ /* 0x000fe4000f8efc3f */
[----:B------:R-:W-:Y:S02]  /*92f0*/  UIMAD.WIDE.U32 UR8, UR9, UR12, URZ ;  /* 0x0000000c090872a5 */ /* 0x000fe4000f8e003f */
[----:B------:R-:W-:Y:S01]  /*9300*/  USEL UR10, UR10, 0xffff, !UP0 ;  /* 0x0000ffff0a0a7887 */ /* 0x000fe2000c000000 */
[----:B------:R-:W-:Y:S01]  /*9310*/  ULDC UR12, c[0x0][0x14] ;  /* 0x00000500000c7ab9 */ /* 0x000fe20000000800 */
[----:B------:R-:W-:-:S02]  /*9320*/  USHF.L.U32 UR11, UR15, UR11, URZ ;  /* 0x0000000b0f0b7299 */ /* 0x000fc4000800063f */
[----:B------:R-:W-:Y:S02]  /*9330*/  UIMAD.WIDE.U32 UR24, UR8, UR12, URZ ;  /* 0x0000000c081872a5 */ /* 0x000fe4000f8e003f */
[----:B------:R-:W-:Y:S02]  /*9340*/  UIMAD UR15, UR9, UR12, URZ ;  /* 0x0000000c090f72a4 */ /* 0x000fe4000f8e023f */
[----:B------:R-:W-:Y:S02]  /*9350*/  ULOP3.LUT UR10, UR10, 0xffff, URZ, 0xc0, !UPT ;  /* 0x0000ffff0a0a7892 */ /* 0x000fe4000f8ec03f */
[----:B------:R-:W-:Y:S02]  /*9360*/  ULEA UR30, UR27, 0x180, 0xd ;  /* 0x000001801b1e7891 */ /* 0x000fe4000f8e683f */
[----:B------:R-:W-:Y:S02]  /*9370*/  ULOP3.LUT UR6, UR6, 0x40, URZ, 0xc0, !UPT ;  /* 0x0000004006067892 */ /* 0x000fe4000f8ec03f */
[----:B------:R-:W-:-:S02]  /*9380*/  ULOP3.LUT UR13, UR13, 0x24180, URZ, 0xfc, !UPT ;  /* 0x000241800d0d7892 */ /* 0x000fc4000f8efc3f */
[----:B------:R-:W-:Y:S02]  /*9390*/  ULOP3.LUT UR14, UR14, UR11, URZ, 0xfc, !UPT ;  /* 0x0000000b0e0e7292 */ /* 0x000fe4000f8efc3f */
[----:B------:R-:W-:Y:S02]  /*93a0*/  UIADD3 UR15, UR25, UR15, URZ ;  /* 0x0000000f190f7290 */ /* 0x000fe4000fffe03f */
[----:B------:R-:W-:-:S12]  /*93b0*/  USHF.L.U32 UR20, UR20, UR10, URZ ;  /* 0x0000000a14147299 */ /* 0x000fd8000800063f */
.L_x_312:
[----:B------:R-:W-:-:S03]  /*93c0*/  UMOV UR8, 0xffffffff ;  /* 0xffffffff00087882 */ /* 0x000fc60000000000 */
[----:B------:R-:W-:Y:S05]  /*93d0*/  BRA.DIV UR8, `(.L_x_302) ;  /* 0x0000001208547947 */ /* 0x000fea000b800000 */
[----:B------:R-:W-:-:S13]  /*93e0*/  ELECT P6, URZ, PT ;  /* 0x00000000003f782f */ /* 0x000fda00038c0000 */
.L_x_328:
[----:B------:R-:W0:Y:S01]  /*93f0*/  LDC R4, c[0x0][0x28c] ;  /* 0x0000a300ff047b82 */ /* 0x000e220000000800 */
[----:B------:R-:W-:Y:S01]  /*9400*/  BSSY B1, `(.L_x_303) ;  /* 0x0000039000017945 */ /* 0x000fe20003800000 */
[----:B0-----:R-:W-:-:S13]  /*9410*/  ISETP.LT.OR P6, PT, R4, 0x1, !P6 ;  /* 0x000000010400780c */ /* 0x001fda00077c1670 */
[----:B------:R-:W-:Y:S05]  /*9420*/  @P6 BRA `(.L_x_304) ;  /* 0x0000000000d86947 */ /* 0x000fea0003800000 */
[----:B------:R-:W-:Y:S01]  /*9430*/  LEA R11, R11, UR27, 0x1 ;  /* 0x0000001b0b0b7c11 */ /* 0x000fe2000f8e08ff */
[----:B------:R-:W-:Y:S01]  /*9440*/  IMAD.MOV.U32 R22, RZ, RZ, RZ ;  /* 0x000000ffff167224 */ /* 0x000fe200078e00ff */
[----:B------:R-:W-:Y:S01]  /*9450*/  LEA R20, R20, UR6, 0x7 ;  /* 0x0000000614147c11 */ /* 0x000fe2000f8e38ff */
[----:B------:R-:W-:Y:S02]  /*9460*/  IMAD.MOV.U32 R4, RZ, RZ, R8 ;  /* 0x000000ffff047224 */ /* 0x000fe400078e0008 */
[----:B------:R-:W-:Y:S02]  /*9470*/  IMAD.MOV.U32 R5, RZ, RZ, R0 ;  /* 0x000000ffff057224 */ /* 0x000fe400078e0000 */
[----:B------:R-:W-:Y:S02]  /*9480*/  IMAD.MOV.U32 R6, RZ, RZ, R12 ;  /* 0x000000ffff067224 */ /* 0x000fe400078e000c */
[----:B------:R-:W-:-:S07]  /*9490*/  IMAD.SHL.U32 R15, R11, 0x80, RZ ;  /* 0x000000800b0f7824 */ /* 0x000fce00078e00ff */
.L_x_307:
[----:B------:R-:W0:Y:S01]  /*94a0*/  S2R R14, SR_CgaCtaId ;  /* 0x00000000000e7919 */ /* 0x000e220000008800 */
[----:B------:R-:W-:Y:S02]  /*94b0*/  MOV R7, 0x400 ;  /* 0x0000040000077802 */ /* 0x000fe40000000f00 */
[----:B------:R-:W-:-:S13]  /*94c0*/  LOP3.LUT P1, RZ, R18, 0x7f, RZ, 0xc0, !PT ;  /* 0x0000007f12ff7812 */ /* 0x000fda000782c0ff */
[----:B------:R-:W1:Y:S01]  /*94d0*/  @!P1 LDC R11, c[0x0][0x500] ;  /* 0x00014000ff0b9b82 */ /* 0x000e620000000800 */
[----:B0-----:R-:W-:Y:S02]  /*94e0*/  LEA R21, R14, R7, 0x18 ;  /* 0x000000070e157211 */ /* 0x001fe400078ec0ff */
[----:B------:R-:W-:-:S03]  /*94f0*/  SHF.L.U32 R7, R5, 0x1f, RZ ;  /* 0x0000001f05077819 */ /* 0x000fc600000006ff */
[----:B------:R-:W-:-:S04]  /*9500*/  IMAD R14, R6, 0x8, R21 ;  /* 0x00000008060e7824 */ /* 0x000fc800078e0215 */
[----:B------:R-:W0:Y:S02]  /*9510*/  SYNCS.PHASECHK.TRANS64.TRYWAIT P0, [R14+URZ+0x48], R7 ;  /* 0x000048070e0075a7 */ /* 0x000e24000800017f */
[----:B01----:R-:W-:Y:S05]  /*9520*/  @!P0 BRA `(.L_x_305) ;  /* 0x0000001000208947 */ /* 0x003fea0003800000 */
.L_x_329:
[----:B0-----:R-:W-:Y:S01]  /*9530*/  PRMT R7, R9, 0x9910, RZ ;  /* 0x0000991009077816 */ /* 0x001fe200000000ff */
[----:B------:R0:W-:Y:S03]  /*9540*/  @!P1 SYNCS.ARRIVE.TRANS64 RZ, [R14+URZ], R11 ;  /* 0x0000000b0eff99a7 */ /* 0x0001e6000800003f */
[----:B------:R-:W-:-:S13]  /*9550*/  ISETP.NE.AND P0, PT, R7, 0x2, PT ;  /* 0x000000020700780c */ /* 0x000fda0003f05270 */
[----:B0-----:R-:W-:Y:S05]  /*9560*/  @P0 BRA `(.L_x_306) ;  /* 0x0000000000040947 */ /* 0x001fea0003800000 */
[----:B------:R-:W-:Y:S01]  /*9570*/  BPT.TRAP 0x1 ;  /* 0x000000040000795c */ /* 0x000fe20000300000 */
.L_x_306:
[----:B------:R-:W-:Y:S01]  /*9580*/  R2UR UR11, R6 ;  /* 0x00000000060b72ca */ /* 0x000fe200000e0000 */
[----:B------:R-:W-:Y:S01]  /*9590*/  VIADD R4, R4, 0xffffffff ;  /* 0xffffffff04047836 */ /* 0x000fe20000000000 */
[----:B------:R-:W-:Y:S01]  /*95a0*/  R2UR UR22, R21 ;  /* 0x00000000151672ca */ /* 0x000fe200000e0000 */
[----:B------:R-:W-:Y:S01]  /*95b0*/  UIADD3 UR16, UP0, UR28, 0xf0, URZ ;  /* 0x000000f01c107890 */ /* 0x000fe2000ff1e03f */
[----:B------:R-:W-:Y:S01]  /*95c0*/  R2UR UR23, R15 ;  /* 0x000000000f1772ca */ /* 0x000fe200000e0000 */
[----:B------:R-:W-:Y:S01]  /*95d0*/  UIADD3 UR32, UP1, UR28, 0x1f0, URZ ;  /* 0x000001f01c207890 */ /* 0x000fe2000ff3e03f */
[----:B------:R-:W-:Y:S01]  /*95e0*/  R2UR UR9, R14 ;  /* 0x000000000e0972ca */ /* 0x000fe200000e0000 */
[----:B------:R-:W-:Y:S01]  /*95f0*/  UIADD3.X UR17, URZ, UR29, URZ, UP0, !UPT ;  /* 0x0000001d3f117290 */ /* 0x000fe200087fe43f */
[----:B------:R-:W-:Y:S01]  /*9600*/  R2UR UR10, R22 ;  /* 0x00000000160a72ca */ /* 0x000fe200000e0000 */
[----:B------:R-:W-:Y:S01]  /*9610*/  UPRMT UR21, URZ, 0x5410, UR20 ;  /* 0x000054103f157896 */ /* 0x000fe20008000014 */
[----:B------:R-:W-:Y:S01]  /*9620*/  R2UR UR12, R13 ;  /* 0x000000000d0c72ca */ /* 0x000fe200000e0000 */
[----:B------:R-:W-:Y:S01]  /*9630*/  VIADD R6, R6, 0x1 ;  /* 0x0000000106067836 */ /* 0x000fe20000000000 */
[----:B------:R-:W-:Y:S01]  /*9640*/  R2UR UR26, R20 ;  /* 0x00000000141a72ca */ /* 0x000fe200000e0000 */
[----:B------:R-:W-:Y:S01]  /*9650*/  ULEA UR8, UR11, UR30, 0xe ;  /* 0x0000001e0b087291 */ /* 0x000fe2000f8e703f */
[----:B------:R-:W-:Y:S01]  /*9660*/  ISETP.GT.AND P1, PT, R4, 0x1, PT ;  /* 0x000000010400780c */ /* 0x000fe20003f24270 */
[----:B------:R-:W-:Y:S01]  /*9670*/  ULEA UR11, UR11, UR13, 0xd ;  /* 0x0000000d0b0b7291 */ /* 0x000fe2000f8e683f */
[----:B------:R-:W-:Y:S01]  /*9680*/  ISETP.NE.AND P0, PT, R6, 0x9, PT ;  /* 0x000000090600780c */ /* 0x000fe20003f05270 */
[----:B------:R-:W-:Y:S01]  /*9690*/  UIADD3 UR8, UR22, UR8, URZ ;  /* 0x0000000816087290 */ /* 0x000fe2000fffe03f */
[----:B------:R-:W-:Y:S01]  /*96a0*/  VIADD R22, R22, 0x40 ;  /* 0x0000004016167836 */ /* 0x000fe20000000000 */
[----:B------:R-:W-:Y:S01]  /*96b0*/  UIADD3 UR22, UR22, UR11, URZ ;  /* 0x0000000b16167290 */ /* 0x000fe2000fffe03f */
[----:B------:R-:W-:Y:S01]  /*96c0*/  SEL R14, RZ, 0x1, P0 ;  /* 0x00000001ff0e7807 */ /* 0x000fe20000000000 */
[----:B------:R-:W-:Y:S01]  /*96d0*/  UPRMT UR31, URZ, 0x5410, UR14 ;  /* 0x000054103f1f7896 */ /* 0x000fe2000800000e */
[----:B------:R-:W-:Y:S01]  /*96e0*/  SEL R6, R6, RZ, P0 ;  /* 0x000000ff06067207 */ /* 0x000fe20000000000 */
[----:B------:R-:W-:Y:S01]  /*96f0*/  UIADD3.X UR33, URZ, UR29, URZ, UP1, !UPT ;  /* 0x0000001d3f217290 */ /* 0x000fe20008ffe43f */
[----:B------:R-:W-:Y:S01]  /*9700*/  LOP3.LUT R5, R5, R14, RZ, 0x3c, !PT ;  /* 0x0000000e05057212 */ /* 0x000fe200078e3cff */
[----:B------:R-:W-:Y:S01]  /*9710*/  UMOV UR18, 0x0 ;  /* 0x0000000000127882 */ /* 0x000fe20000000000 */
[----:B------:R-:W-:Y:S01]  /*9720*/  UMOV UR19, 0x10000000 ;  /* 0x1000000000137882 */ /* 0x000fe20000000000 */
[----:B------:R-:W-:-:S02]  /*9730*/  UMOV UR11, UR23 ;  /* 0x00000017000b7c82 */ /* 0x000fc40008000000 */
[----:B------:R0:W-:Y:S02]  /*9740*/  UTMALDG.3D.MULTICAST [UR8], [UR16], UR21, desc[UR18] ;  /* 0x00001208100073b4 */ /* 0x0001e40008011815 */
[----:B0-----:R-:W-:Y:S01]  /*9750*/  UMOV UR8, UR22 ;  /* 0x0000001600087c82 */ /* 0x001fe20008000000 */
[----:B------:R-:W-:Y:S02]  /*9760*/  UMOV UR11, UR26 ;  /* 0x0000001a000b7c82 */ /* 0x000fe40008000000 */
[----:B------:R0:W-:Y:S02]  /*9770*/  UTMALDG.3D.MULTICAST [UR8], [UR32], UR31, desc[UR18] ;  /* 0x00001208200073b4 */ /* 0x0001e4000801181f */
[----:B0-----:R-:W-:Y:S05]  /*9780*/  @P1 BRA `(.L_x_307) ;  /* 0xfffffffc00441947 */ /* 0x001fea000383ffff */
.L_x_304:
[----:B------:R-:W-:Y:S05]  /*9790*/  BSYNC B1 ;  /* 0x0000000000017941 */ /* 0x000fea0003800000 */
.L_x_303:
[----:B------:R-:W-:Y:S01]  /*97a0*/  LOP3.LUT P1, RZ, R10, 0xff, RZ, 0xc0, !PT ;  /* 0x000000ff0aff7812 */ /* 0x000fe2000782c0ff */
[C---:B------:R-:W-:Y:S01]  /*97b0*/  IMAD.IADD R12, R3.reuse, 0x1, R12 ;  /* 0x00000001030c7824 */ /* 0x040fe200078e020c */
[----:B------:R-:W-:Y:S01]  /*97c0*/  ULDC.64 UR8, c[0x0][0x650] ;  /* 0x0001940000087ab9 */ /* 0x000fe20000000a00 */
[C---:B------:R-:W-:Y:S01]  /*97d0*/  ISETP.GE.U32.AND P2, PT, R3.reuse, 0x9, PT ;  /* 0x000000090300780c */ /* 0x040fe20003f46070 */
[----:B------:R-:W-:Y:S01]  /*97e0*/  BSSY B1, `(.L_x_308) ;  /* 0x000006a000017945 */ /* 0x000fe20003800000 */
[----:B------:R-:W-:Y:S01]  /*97f0*/  IMAD.MOV.U32 R11, RZ, RZ, -0x1 ;  /* 0xffffffffff0b7424 */ /* 0x000fe200078e00ff */
[----:B------:R-:W-:Y:S01]  /*9800*/  ISETP.GT.U32.AND P0, PT, R12, 0x8, PT ;  /* 0x000000080c00780c */ /* 0x000fe20003f04070 */
[----:B------:R-:W-:Y:S01]  /*9810*/  IMAD.MOV.U32 R20, RZ, RZ, -0x1 ;  /* 0xffffffffff147424 */ /* 0x000fe200078e00ff */
[----:B------:R-:W-:Y:S01]  /*9820*/  PRMT R10, RZ, 0x7610, R10 ;  /* 0x00007610ff0a7816 */ /* 0x000fe2000000000a */
[----:B------:R-:W-:Y:S01]  /*9830*/  IMAD.MOV.U32 R13, RZ, RZ, -0x1 ;  /* 0xffffffffff0d7424 */ /* 0x000fe200078e00ff */
[----:B------:R-:W-:-:S03]  /*9840*/  ISETP.LT.U32.AND P0, PT, R3, 0x9, P0 ;  /* 0x000000090300780c */ /* 0x000fc60000701070 */
[----:B------:R-:W0:Y:S01]  /*9850*/  @P1 S2R R5, SR_CgaCtaId ;  /* 0x0000000000051919 */ /* 0x000e220000008800 */
[----:B------:R-:W-:-:S04]  /*9860*/  @P1 MOV R4, 0x400 ;  /* 0x0000040000041802 */ /* 0x000fc80000000f00 */
[----:B0-----:R-:W-:Y:S01]  /*9870*/  @P1 LEA R6, R5, R4, 0x18 ;  /* 0x0000000405061211 */ /* 0x001fe200078ec0ff */
[----:B------:R-:W-:-:S03]  /*9880*/  IMAD.WIDE.U32 R4, R12, 0x38e38e39, RZ ;  /* 0x38e38e390c047825 */ /* 0x000fc600078e00ff */
[----:B------:R0:W-:Y:S01]  /*9890*/  @P1 SYNCS.ARRIVE.TRANS64.A1T0 RZ, [R6+URZ+0xa8], RZ ;  /* 0x0000a8ff06ff19a7 */ /* 0x0001e2000810003f */
[----:B------:R-:W-:Y:S02]  /*98a0*/  IADD3 R16, P1, R16, UR24, RZ ;  /* 0x0000001810107c10 */ /* 0x000fe4000ff3e0ff */
[----:B------:R-:W-:Y:S02]  /*98b0*/  SHF.R.U32.HI R7, RZ, 0x1, R5 ;  /* 0x00000001ff077819 */ /* 0x000fe40000011605 */
[----:B------:R-:W-:Y:S02]  /*98c0*/  SEL R5, RZ, 0x1, !P0 ;  /* 0x00000001ff057807 */ /* 0x000fe40004000000 */
[----:B------:R-:W-:Y:S01]  /*98d0*/  IADD3.X R17, R17, UR15, RZ, P1, !PT ;  /* 0x0000000f11117c10 */ /* 0x000fe20008ffe4ff */
[----:B------:R-:W-:Y:S01]  /*98e0*/  IMAD R12, R7, -0x9, R12 ;  /* 0xfffffff7070c7824 */ /* 0x000fe200078e020c */
[----:B------:R-:W-:Y:S02]  /*98f0*/  ISETP.GE.U32.AND P0, PT, R16, UR8, PT ;  /* 0x0000000810007c0c */ /* 0x000fe4000bf06070 */
[----:B------:R-:W-:-:S02]  /*9900*/  LOP3.LUT R0, R0, R5, RZ, 0x3c, !PT ;  /* 0x0000000500007212 */ /* 0x000fc400078e3cff */
[----:B------:R-:W-:Y:S02]  /*9910*/  ISETP.GE.U32.AND.EX P0, PT, R17, UR9, PT, P0 ;  /* 0x0000000911007c0c */ /* 0x000fe4000bf06100 */
[----:B------:R-:W-:Y:S02]  /*9920*/  @P2 LOP3.LUT R0, R0, 0x1, R7, 0x78, !PT ;  /* 0x0000000100002812 */ /* 0x000fe400078e7807 */
[----:B------:R-:W-:-:S09]  /*9930*/  PRMT R4, RZ, 0x7610, R4 ;  /* 0x00007610ff047816 */ /* 0x000fd20000000004 */
[----:B0-----:R-:W-:Y:S05]  /*9940*/  @P0 BRA `(.L_x_309) ;  /* 0x00000004004c0947 */ /* 0x001fea0003800000 */
[----:B------:R-:W0:Y:S01]  /*9950*/  S2R R14, SR_CTAID.X ;  /* 0x00000000000e7919 */ /* 0x000e220000002500 */
[----:B------:R-:W-:Y:S01]  /*9960*/  ULDC.64 UR8, c[0x0][0x628] ;  /* 0x00018a0000087ab9 */ /* 0x000fe20000000a00 */
[----:B------:R-:W1:Y:S01]  /*9970*/  LDC R15, c[0x0][0x144] ;  /* 0x00005100ff0f7b82 */ /* 0x000e620000000800 */
[----:B------:R-:W-:Y:S01]  /*9980*/  ISETP.NE.U32.AND P0, PT, RZ, UR8, PT ;  /* 0x00000008ff007c0c */ /* 0x000fe2000bf05070 */
[----:B------:R-:W2:Y:S01]  /*9990*/  S2R R11, SR_CTAID.Y ;  /* 0x00000000000b7919 */ /* 0x000ea20000002600 */
[----:B------:R-:W-:Y:S01]  /*99a0*/  ULDC UR10, c[0x0][0x150] ;  /* 0x00005400000a7ab9 */ /* 0x000fe20000000800 */
[----:B------:R-:W-:Y:S01]  /*99b0*/  ULDC UR11, c[0x0][0x630] ;  /* 0x00018c00000b7ab9 */ /* 0x000fe20000000800 */
[----:B------:R-:W-:Y:S01]  /*99c0*/  ISETP.NE.AND.EX P0, PT, RZ, UR9, PT, P0 ;  /* 0x00000009ff007c0c */ /* 0x000fe2000bf05300 */
[----:B------:R-:W-:Y:S01]  /*99d0*/  IMAD.MOV.U32 R4, RZ, RZ, R16 ;  /* 0x000000ffff047224 */ /* 0x000fe200078e0010 */
[----:B0-----:R-:W-:-:S05]  /*99e0*/  I2FP.F32.U32 R5, R14 ;  /* 0x0000000e00057245 */ /* 0x001fca0000201000 */
[----:B------:R-:W-:Y:S01]  /*99f0*/  FMUL R20, R5, UR10 ;  /* 0x0000000a05147c20 */ /* 0x000fe20008400000 */
[----:B------:R-:W-:-:S05]  /*9a00*/  IMAD.MOV.U32 R5, RZ, RZ, R17 ;  /* 0x000000ffff057224 */ /* 0x000fca00078e0011 */
[----:B--2---:R-:W-:Y:S05]  /*9a10*/  @!P0 BRA `(.L_x_310) ;  /* 0x0000000000288947 */ /* 0x004fea0003800000 */
[----:B------:R-:W-:Y:S02]  /*9a20*/  ULDC UR10, c[0x0][0x634] ;  /* 0x00018d00000a7ab9 */ /* 0x000fe40000000800 */
[----:B------:R-:W-:-:S05]  /*9a30*/  IADD3 R5, P0, R16, UR10, RZ ;  /* 0x0000000a10057c10 */ /* 0x000fca000ff1e0ff */
[----:B------:R-:W-:-:S04]  /*9a40*/  IMAD.X R13, RZ, RZ, R17, P0 ;  /* 0x000000ffff0d7224 */ /* 0x000fc800000e0611 */
[----:B------:R-:W-:-:S04]  /*9a50*/  IMAD.WIDE.U32 R6, R13, UR8, RZ ;  /* 0x000000080d067c25 */ /* 0x000fc8000f8e00ff */
[----:B------:R-:W-:-:S04]  /*9a60*/  IMAD.WIDE.U32 R6, P0, R5, UR9, R6 ;  /* 0x0000000905067c25 */ /* 0x000fc8000f800006 */
[----:B------:R-:W-:-:S04]  /*9a70*/  IMAD.WIDE.U32 R4, R5, UR8, RZ ;  /* 0x0000000805047c25 */ /* 0x000fc8000f8e00ff */
[----:B------:R-:W-:Y:S01]  /*9a80*/  IMAD.MOV.U32 R4, RZ, RZ, R7 ;  /* 0x000000ffff047224 */ /* 0x000fe200078e0007 */
[----:B------:R-:W-:Y:S01]  /*9a90*/  IADD3 RZ, P1, R5, R6, RZ ;  /* 0x0000000605ff7210 */ /* 0x000fe20007f3e0ff */
[----:B------:R-:W-:-:S04]  /*9aa0*/  IMAD.X R5, RZ, RZ, RZ, P0 ;  /* 0x000000ffff057224 */ /* 0x000fc800000e06ff */
[----:B------:R-:W-:-:S08]  /*9ab0*/  IMAD.WIDE.U32.X R4, R13, UR9, R4, P1 ;  /* 0x000000090d047c25 */ /* 0x000fd000088e0404 */
.L_x_310:
[--C-:B------:R-:W-:Y:S01]  /*9ac0*/  SHF.R.U64 R13, R4, UR11, R5.reuse ;  /* 0x0000000b040d7c19 */ /* 0x100fe20008001205 */
[----:B------:R-:W0:Y:S01]  /*9ad0*/  F2I.U32.TRUNC.NTZ R20, R20 ;  /* 0x0000001400147305 */ /* 0x000e22000020f000 */
[----:B------:R-:W-:Y:S01]  /*9ae0*/  SHF.R.U32.HI R4, RZ, UR11, R5 ;  /* 0x0000000bff047c19 */ /* 0x000fe20008011605 */
[----:B------:R-:W-:Y:S01]  /*9af0*/  ULDC.64 UR8, c[0x0][0x620] ;  /* 0x0001880000087ab9 */ /* 0x000fe20000000a00 */
[----:B------:R-:W-:Y:S01]  /*9b00*/  IADD3 R7, P0, RZ, -R13, RZ ;  /* 0x8000000dff077210 */ /* 0x000fe20007f1e0ff */
[----:B------:R-:W-:Y:S01]  /*9b10*/  ULDC.64 UR10, c[0x0][0x640] ;  /* 0x00019000000a7ab9 */ /* 0x000fe20000000a00 */
[----:B------:R-:W2:Y:S03]  /*9b20*/  LDC R22, c[0x0][0x148] ;  /* 0x00005200ff167b82 */ /* 0x000ea60000000800 */
[----:B------:R-:W-:Y:S01]  /*9b30*/  IMAD.X R4, RZ, RZ, ~R4, P0 ;  /* 0x000000ffff047224 */ /* 0x000fe200000e0e04 */
[----:B------:R-:W-:-:S03]  /*9b40*/  ISETP.NE.U32.AND P0, PT, RZ, UR10, PT ;  /* 0x0000000aff007c0c */ /* 0x000fc6000bf05070 */
[----:B------:R-:W-:Y:S01]  /*9b50*/  IMAD R6, R4, UR8, RZ ;  /* 0x0000000804067c24 */ /* 0x000fe2000f8e02ff */
[----:B------:R-:W-:Y:S01]  /*9b60*/  ISETP.NE.AND.EX P0, PT, RZ, UR11, PT, P0 ;  /* 0x0000000bff007c0c */ /* 0x000fe2000bf05300 */
[----:B------:R-:W-:Y:S01]  /*9b70*/  IMAD.WIDE.U32 R4, R7, UR8, R16 ;  /* 0x0000000807047c25 */ /* 0x000fe2000f8e0010 */
[----:B------:R-:W-:-:S03]  /*9b80*/  ULDC UR8, c[0x0][0x618] ;  /* 0x0001860000087ab9 */ /* 0x000fc60000000800 */
[----:B------:R-:W-:Y:S01]  /*9b90*/  IMAD R7, R7, UR9, R6 ;  /* 0x0000000907077c24 */ /* 0x000fe2000f8e0206 */
[----:B------:R-:W-:Y:S01]  /*9ba0*/  ULDC UR9, c[0x0][0x154] ;  /* 0x0000550000097ab9 */ /* 0x000fe20000000800 */
[----:B0-----:R-:W-:Y:S02]  /*9bb0*/  IMAD.MOV R6, RZ, RZ, -R20 ;  /* 0x000000ffff067224 */ /* 0x001fe400078e0a14 */
[----:B------:R-:W-:Y:S02]  /*9bc0*/  IMAD.IADD R5, R5, 0x1, R7 ;  /* 0x0000000105057824 */ /* 0x000fe400078e0207 */
[----:B-1----:R-:W-:Y:S01]  /*9bd0*/  IMAD R14, R15, R6, R14 ;  /* 0x000000060f0e7224 */ /* 0x002fe200078e020e */
[----:B------:R-:W-:Y:S02]  /*9be0*/  I2FP.F32.U32 R6, R11 ;  /* 0x0000000b00067245 */ /* 0x000fe40000201000 */
[--C-:B------:R-:W-:Y:S02]  /*9bf0*/  SHF.R.U64 R15, R4, UR8, R5.reuse ;  /* 0x00000008040f7c19 */ /* 0x100fe40008001205 */
[----:B------:R-:W-:Y:S01]  /*9c00*/  SHF.R.U32.HI R4, RZ, UR8, R5 ;  /* 0x00000008ff047c19 */ /* 0x000fe20008011605 */
[----:B------:R-:W-:Y:S01]  /*9c10*/  FMUL R6, R6, UR9 ;  /* 0x0000000906067c20 */ /* 0x000fe20008400000 */
[----:B------:R-:W-:-:S02]  /*9c20*/  ULDC UR8, c[0x0][0x608] ;  /* 0x0001820000087ab9 */ /* 0x000fc40000000800 */
[--C-:B------:R-:W-:Y:S01]  /*9c30*/  SHF.R.U64 R21, R15, UR8, R4.reuse ;  /* 0x000000080f157c19 */ /* 0x100fe20008001204 */
[----:B------:R0:W1:Y:S01]  /*9c40*/  F2I.U32.TRUNC.NTZ R24, R6 ;  /* 0x0000000600187305 */ /* 0x000062000020f000 */
[----:B------:R-:W-:Y:S01]  /*9c50*/  SHF.R.U32.HI R4, RZ, UR8, R4 ;  /* 0x00000008ff047c19 */ /* 0x000fe20008011604 */
[----:B------:R-:W-:-:S03]  /*9c60*/  ULDC UR8, c[0x0][0x658] ;  /* 0x0001960000087ab9 */ /* 0x000fc60000000800 */
[--C-:B------:R-:W-:Y:S02]  /*9c70*/  SHF.R.U64 R20, R21, UR8, R4.reuse ;  /* 0x0000000815147c19 */ /* 0x100fe40008001204 */
[----:B------:R-:W-:-:S03]  /*9c80*/  SHF.R.U32.HI R23, RZ, UR8, R4 ;  /* 0x00000008ff177c19 */ /* 0x000fc60008011604 */
[----:B------:R-:W-:Y:S02]  /*9c90*/  IMAD.MOV.U32 R4, RZ, RZ, R20 ;  /* 0x000000ffff047224 */ /* 0x000fe400078e0014 */
[----:B------:R-:W-:Y:S01]  /*9ca0*/  IMAD.MOV.U32 R5, RZ, RZ, R23 ;  /* 0x000000ffff057224 */ /* 0x000fe200078e0017 */
[----:B0-----:R-:W-:Y:S06]  /*9cb0*/  @!P0 BRA `(.L_x_311) ;  /* 0x0000000000288947 */ /* 0x001fec0003800000 */
        /* <DEDUP_REMOVED lines=10> */
.L_x_311:
[----:B------:R-:W-:Y:S01]  /*9d60*/  ISETP.NE.AND P0, PT, R2, 0x1, PT ;  /* 0x000000010200780c */ /* 0x000fe20003f05270 */
[----:B------:R-:W-:Y:S01]  /*9d70*/  ULDC UR8, c[0x0][0x648] ;  /* 0x0001920000087ab9 */ /* 0x000fe20000000800 */
[----:B-1----:R-:W-:Y:S01]  /*9d80*/  IMAD.MOV R24, RZ, RZ, -R24 ;  /* 0x000000ffff187224 */ /* 0x002fe200078e0a18 */
[----:B------:R-:W-:Y:S01]  /*9d90*/  SHF.R.U64 R4, R4, UR8, R5 ;  /* 0x0000000804047c19 */ /* 0x000fe20008001205 */
[----:B------:R-:W-:Y:S01]  /*9da0*/  ULDC UR8, c[0x0][0x638] ;  /* 0x00018e0000087ab9 */ /* 0x000fe20000000800 */
[----:B------:R-:W-:Y:S01]  /*9db0*/  LOP3.LUT R21, R21, UR7, RZ, 0xc0, !PT ;  /* 0x0000000715157c12 */ /* 0x000fe2000f8ec0ff */
[----:B------:R-:W-:Y:S02]  /*9dc0*/  ULDC UR9, c[0x0][0x610] ;  /* 0x0001840000097ab9 */ /* 0x000fe40000000800 */
[----:B------:R-:W-:Y:S02]  /*9dd0*/  IMAD.MOV R5, RZ, RZ, -R4 ;  /* 0x000000ffff057224 */ /* 0x000fe400078e0a04 */
[----:B------:R-:W-:-:S02]  /*9de0*/  IMAD R21, R4, UR5, R21 ;  /* 0x0000000504157c24 */ /* 0x000fc4000f8e0215 */
[----:B------:R-:W-:Y:S01]  /*9df0*/  IMAD R20, R5, UR8, R20 ;  /* 0x0000000805147c24 */ /* 0x000fe2000f8e0214 */
[----:B------:R-:W-:Y:S01]  /*9e00*/  ULDC UR8, c[0x0][0x600] ;  /* 0x0001800000087ab9 */ /* 0x000fe20000000800 */
[----:B--2---:R-:W-:Y:S01]  /*9e10*/  @P0 IMAD R14, R22, R24, R11 ;  /* 0x00000018160e0224 */ /* 0x004fe200078e020b */
[----:B------:R-:W-:Y:S01]  /*9e20*/  LOP3.LUT R11, R15, UR4, RZ, 0xc0, !PT ;  /* 0x000000040f0b7c12 */ /* 0x000fe2000f8ec0ff */
[----:B------:R-:W-:Y:S02]  /*9e30*/  IMAD.MOV.U32 R4, RZ, RZ, 0x1 ;  /* 0x00000001ff047424 */ /* 0x000fe400078e00ff */
[----:B------:R-:W-:Y:S02]  /*9e40*/  IMAD R14, R21, UR9, R14 ;  /* 0x00000009150e7c24 */ /* 0x000fe4000f8e020e */
[----:B------:R-:W-:-:S05]  /*9e50*/  IMAD R11, R20, UR8, R11 ;  /* 0x00000008140b7c24 */ /* 0x000fca000f8e020b */
[----:B------:R-:W-:Y:S02]  /*9e60*/  SEL R20, R11, R14, !P0 ;  /* 0x0000000e0b147207 */ /* 0x000fe40004000000 */
[----:B------:R-:W-:-:S07]  /*9e70*/  SEL R11, R14, R11, !P0 ;  /* 0x0000000b0e0b7207 */ /* 0x000fce0004000000 */
.L_x_309:
[----:B------:R-:W-:Y:S05]  /*9e80*/  BSYNC B1 ;  /* 0x0000000000017941 */ /* 0x000fea0003800000 */
.L_x_308:
[----:B------:R-:W-:-:S13]  /*9e90*/  LOP3.LUT P0, RZ, R4, 0xff, RZ, 0xc0, !PT ;  /* 0x000000ff04ff7812 */ /* 0x000fda000780c0ff */
[----:B------:R-:W-:Y:S05]  /*9ea0*/  @P0 BRA `(.L_x_312) ;  /* 0xfffffff400440947 */ /* 0x000fea000383ffff */
[----:B------:R-:W-:Y:S05]  /*9eb0*/  BSYNC B0 ;  /* 0x0000000000007941 */ /* 0x000fea0003800000 */
.L_x_301:
[----:B------:R-:W-:-:S03]  /*9ec0*/  UMOV UR8, 0xffffffff ;  /* 0xffffffff00087882 */ /* 0x000fc60000000000 */
[----:B------:R-:W-:Y:S05]  /*9ed0*/  BRA.DIV UR8, `(.L_x_313) ;  /* 0x0000000608c87947 */ /* 0x000fea000b800000 */
[----:B------:R-:W-:-:S13]  /*9ee0*/  ELECT P6, URZ, PT ;  /* 0x00000000003f782f */ /* 0x000fda00038c0000 */
.L_x_332:
[----:B------:R-:W-:Y:S04]  /*9ef0*/  BSSY B0, `(.L_x_314) ;  /* 0x0000058000007945 */ /* 0x000fe80003800000 */
[----:B------:R-:W-:Y:S05]  /*9f00*/  @!P6 BRA `(.L_x_315) ;  /* 0x000000040058e947 */ /* 0x000fea0003800000 */
[----:B------:R-:W-:-:S04]  /*9f10*/  LOP3.LUT R19, R19, 0x2, RZ, 0xfc, !PT ;  /* 0x0000000213137812 */ /* 0x000fc800078efcff */
[----:B------:R-:W-:-:S13]  /*9f20*/  ISETP.NE.AND P0, PT, R19, 0x3, PT ;  /* 0x000000031300780c */ /* 0x000fda0003f05270 */
[----:B------:R-:W-:Y:S05]  /*9f30*/  @!P0 BRA `(.L_x_316) ;  /* 0x0000000000048947 */ /* 0x000fea0003800000 */
[----:B------:R-:W-:Y:S01]  /*9f40*/  BPT.TRAP 0x1 ;  /* 0x000000040000795c */ /* 0x000fe20000300000 */
.L_x_316:
[----:B------:R-:W0:Y:S01]  /*9f50*/  S2R R3, SR_CgaCtaId ;  /* 0x0000000000037919 */ /* 0x000e220000008800 */
[----:B------:R-:W-:-:S04]  /*9f60*/  MOV R2, 0x400 ;  /* 0x0000040000027802 */ /* 0x000fc80000000f00 */
[----:B0-----:R-:W-:Y:S02]  /*9f70*/  LEA R3, R3, R2, 0x18 ;  /* 0x0000000203037211 */ /* 0x001fe400078ec0ff */
[----:B------:R-:W-:-:S03]  /*9f80*/  SHF.L.U32 R2, R0, 0x1f, RZ ;  /* 0x0000001f00027819 */ /* 0x000fc600000006ff */
[----:B------:R-:W-:-:S04]  /*9f90*/  VIADD R3, R3, 0x48 ;  /* 0x0000004803037836 */ /* 0x000fc80000000000 */
[C---:B------:R-:W-:Y:S02]  /*9fa0*/  IMAD R7, R12.reuse, 0x8, R3 ;  /* 0x000000080c077824 */ /* 0x040fe400078e0203 */
[----:B------:R-:W-:Y:S02]  /*9fb0*/  VIADD R12, R12, 0x1 ;  /* 0x000000010c0c7836 */ /* 0x000fe40000000000 */
[----:B------:R-:W0:Y:S03]  /*9fc0*/  SYNCS.PHASECHK.TRANS64.TRYWAIT P0, [R7+URZ], R2 ;  /* 0x00000002070075a7 */ /* 0x000e26000800017f */
[----:B------:R-:W-:-:S04]  /*9fd0*/  ISETP.NE.AND P1, PT, R12, 0x9, PT ;  /* 0x000000090c00780c */ /* 0x000fc80003f25270 */
[----:B------:R-:W-:Y:S02]  /*9fe0*/  SEL R5, RZ, 0x1, P1 ;  /* 0x00000001ff057807 */ /* 0x000fe40000800000 */
[----:B------:R-:W-:Y:S02]  /*9ff0*/  SEL R12, R12, RZ, P1 ;  /* 0x000000ff0c0c7207 */ /* 0x000fe40000800000 */
[----:B------:R-:W-:-:S03]  /*a000*/  LOP3.LUT R5, R0, R5, RZ, 0x3c, !PT ;  /* 0x0000000500057212 */ /* 0x000fc600078e3cff */
[----:B------:R-:W-:Y:S01]  /*a010*/  IMAD R9, R12, 0x8, R3 ;  /* 0x000000080c097824 */ /* 0x000fe200078e0203 */
[----:B------:R-:W-:Y:S01]  /*a020*/  SHF.L.U32 R4, R5, 0x1f, RZ ;  /* 0x0000001f05047819 */ /* 0x000fe200000006ff */
[----:B0-----:R-:W-:Y:S06]  /*a030*/  @!P0 BRA `(.L_x_317) ;  /* 0x0000000400908947 */ /* 0x001fec0003800000 */
.L_x_333:
[----:B------:R-:W1:Y:S01]  /*a040*/  SYNCS.PHASECHK.TRANS64.TRYWAIT P0, [R9+URZ], R4 ;  /* 0x00000004090075a7 */ /* 0x000e62000800017f */
[----:B------:R-:W-:-:S05]  /*a050*/  VIADD R0, R12, 0x1 ;  /* 0x000000010c007836 */ /* 0x000fca0000000000 */
[----:B------:R-:W-:-:S04]  /*a060*/  ISETP.NE.AND P1, PT, R0, 0x9, PT ;  /* 0x000000090000780c */ /* 0x000fc80003f25270 */
[----:B0-----:R-:W-:Y:S02]  /*a070*/  SEL R2, RZ, 0x1, P1 ;  /* 0x00000001ff027807 */ /* 0x001fe40000800000 */
[----:B------:R-:W-:Y:S02]  /*a080*/  SEL R0, R0, RZ, P1 ;  /* 0x000000ff00007207 */ /* 0x000fe40000800000 */
[----:B------:R-:W-:-:S03]  /*a090*/  LOP3.LUT R7, R5, R2, RZ, 0x3c, !PT ;  /* 0x0000000205077212 */ /* 0x000fc600078e3cff */
[----:B------:R-:W-:Y:S01]  /*a0a0*/  IMAD R6, R0, 0x8, R3 ;  /* 0x0000000800067824 */ /* 0x000fe200078e0203 */
[----:B------:R-:W-:Y:S01]  /*a0b0*/  SHF.L.U32 R5, R7, 0x1f, RZ ;  /* 0x0000001f07057819 */ /* 0x000fe200000006ff */
[----:B-1----:R-:W-:Y:S06]  /*a0c0*/  @!P0 BRA `(.L_x_318) ;  /* 0x0000000400808947 */ /* 0x002fec0003800000 */
.L_x_334:
[----:B------:R-:W1:Y:S01]  /*a0d0*/  SYNCS.PHASECHK.TRANS64.TRYWAIT P0, [R6+URZ], R5 ;  /* 0x00000005060075a7 */ /* 0x000e62000800017f */
[----:B------:R-:W-:-:S05]  /*a0e0*/  VIADD R0, R0, 0x1 ;  /* 0x0000000100007836 */ /* 0x000fca0000000000 */
[----:B------:R-:W-:-:S04]  /*a0f0*/  ISETP.NE.AND P1, PT, R0, 0x9, PT ;  /* 0x000000090000780c */ /* 0x000fc80003f25270 */
[----:B------:R-:W-:Y:S02]  /*a100*/  SEL R2, RZ, 0x1, P1 ;  /* 0x00000001ff027807 */ /* 0x000fe40000800000 */
[----:B------:R-:W-:Y:S02]  /*a110*/  SEL R0, R0, RZ, P1 ;  /* 0x000000ff00007207 */ /* 0x000fe40000800000 */
[----:B------:R-:W-:-:S03]  /*a120*/  LOP3.LUT R7, R7, R2, RZ, 0x3c, !PT ;  /* 0x0000000207077212 */ /* 0x000fc600078e3cff */
[----:B0-----:R-:W-:Y:S01]  /*a130*/  IMAD R9, R0, 0x8, R3 ;  /* 0x0000000800097824 */ /* 0x001fe200078e0203 */
[----:B------:R-:W-:Y:S01]  /*a140*/  SHF.L.U32 R4, R7, 0x1f, RZ ;  /* 0x0000001f07047819 */ /* 0x000fe200000006ff */
[----:B-1----:R-:W-:Y:S06]  /*a150*/  @!P0 BRA `(.L_x_319) ;  /* 0x0000000400708947 */ /* 0x002fec0003800000 */
.L_x_335:
        /* <DEDUP_REMOVED lines=9> */
.L_x_336:
        /* <DEDUP_REMOVED lines=9> */
.L_x_337:
        /* <DEDUP_REMOVED lines=9> */
.L_x_338:
        /* <DEDUP_REMOVED lines=9> */
.L_x_339:
[----:B------:R-:W1:Y:S01]  /*a3a0*/  SYNCS.PHASECHK.TRANS64.TRYWAIT P0, [R9+URZ], R4 ;  /* 0x00000004090075a7 */ /* 0x000e62000800017f */
[----:B------:R-:W-:-:S05]  /*a3b0*/  VIADD R0, R0, 0x1 ;  /* 0x0000000100007836 */ /* 0x000fca0000000000 */
[----:B------:R-:W-:-:S04]  /*a3c0*/  ISETP.NE.AND P1, PT, R0, 0x9, PT ;  /* 0x000000090000780c */ /* 0x000fc80003f25270 */
[----:B------:R-:W-:Y:S02]  /*a3d0*/  SEL R2, RZ, 0x1, P1 ;  /* 0x00000001ff027807 */ /* 0x000fe40000800000 */
[----:B------:R-:W-:Y:S02]  /*a3e0*/  SEL R0, R0, RZ, P1 ;  /* 0x000000ff00007207 */ /* 0x000fe40000800000 */
[----:B------:R-:W-:Y:S01]  /*a3f0*/  LOP3.LUT R2, R7, R2, RZ, 0x3c, !PT ;  /* 0x0000000207027212 */ /* 0x000fe200078e3cff */
[----:B-1----:R-:W-:Y:S06]  /*a400*/  @!P0 BRA `(.L_x_324) ;  /* 0x0000000400288947 */ /* 0x002fec0003800000 */
.L_x_340:
[----:B------:R-:W-:Y:S01]  /*a410*/  IMAD R3, R0, 0x8, R3 ;  /* 0x0000000800037824 */ /* 0x000fe200078e0203 */
[----:B------:R-:W-:-:S07]  /*a420*/  SHF.L.U32 R0, R2, 0x1f, RZ ;  /* 0x0000001f02007819 */ /* 0x000fce00000006ff */
.L_x_325:
[----:B--2---:R2:W3:Y:S02]  /*a430*/  SYNCS.PHASECHK.TRANS64.TRYWAIT P0, [R3+URZ], R0 ;  /* 0x00000000030075a7 */ /* 0x0044e4000800017f */
[----:B---3--:R-:W-:Y:S05]  /*a440*/  @!P0 NANOSLEEP.SYNCS 0x989680 ;  /* 0x009896800000895d */ /* 0x008fea0003900000 */
[----:B------:R-:W3:Y:S02]  /*a450*/  @!P0 SYNCS.PHASECHK.TRANS64 P0, [R3+URZ], R0 ;  /* 0x00000000030085a7 */ /* 0x000ee4000800007f */
[----:B---3--:R-:W-:Y:S05]  /*a460*/  @!P0 BRA `(.L_x_325) ;  /* 0xfffffffc00f08947 */ /* 0x008fea000383ffff */
.L_x_315:
[----:B------:R-:W-:Y:S05]  /*a470*/  BSYNC B0 ;  /* 0x0000000000007941 */ /* 0x000fea0003800000 */
.L_x_314:
[----:B------:R-:W-:Y:S05]  /*a480*/  EXIT ;  /* 0x000000000000794d */ /* 0x000fea0003800000 */
.L_x_22:
[----:B----4-:R4:W0:Y:S02]  /*a490*/  SYNCS.PHASECHK.TRANS64.TRYWAIT P1, [R3+URZ], R0 ;  /* 0x00000000030075a7 */ /* 0x010824000802017f */
[----:B0-----:R-:W-:Y:S05]  /*a4a0*/  @!P1 NANOSLEEP.SYNCS 0x989680 ;  /* 0x009896800000995d */ /* 0x001fea0003900000 */
[----:B------:R-:W0:Y:S02]  /*a4b0*/  @!P1 SYNCS.PHASECHK.TRANS64 P1, [R3+URZ], R0 ;  /* 0x00000000030095a7 */ /* 0x000e24000802007f */
[----:B0-----:R-:W-:Y:S05]  /*a4c0*/  @!P1 BRA `(.L_x_22) ;  /* 0xfffffffc00f09947 */ /* 0x001fea000383ffff */
[----:B------:R-:W-:Y:S05]  /*a4d0*/  BRA `(.L_x_21) ;  /* 0xffffff7000487947 */ /* 0x000fea000383ffff */
.L_x_27:
[----:B-1----:R1:W3:Y:S02]  /*a4e0*/  SYNCS.PHASECHK.TRANS64.TRYWAIT P1, [R5+URZ], R4 ;  /* 0x00000004050075a7 */ /* 0x0022e4000802017f */
[----:B---3--:R-:W-:Y:S05]  /*a4f0*/  @!P1 NANOSLEEP.SYNCS 0x989680 ;  /* 0x009896800000995d */ /* 0x008fea0003900000 */
[----:B------:R-:W3:Y:S02]  /*a500*/  @!P1 SYNCS.PHASECHK.TRANS64 P1, [R5+URZ], R4 ;  /* 0x00000004050095a7 */ /* 0x000ee4000802007f */
[----:B---3--:R-:W-:Y:S05]  /*a510*/  @!P1 BRA `(.L_x_27) ;  /* 0xfffffffc00f09947 */ /* 0x008fea000383ffff */
[----:B------:R-:W-:Y:S05]  /*a520*/  BRA `(.L_x_26) ;  /* 0xffffff7400247947 */ /* 0x000fea000383ffff */
.L_x_302:
[----:B------:R-:W-:Y:S01]  /*a530*/  BSSY B1, `(.L_x_326) ;  /* 0x0000006000017945 */ /* 0x000fe20003800000 */
[----:B------:R-:W-:-:S07]  /*a540*/  IMAD.MOV.U32 R15, RZ, RZ, -0x1 ;  /* 0xffffffffff0f7424 */ /* 0x000fce00078e00ff */
[----:B------:R-:W-:Y:S05]  /*a550*/  WARPSYNC.COLLECTIVE R15, `(.L_x_327) ;  /* 0x000000000f0c7348 */ /* 0x000fea0003c00000 */
[----:B------:R-:W-:Y:S02]  /*a560*/  ELECT P6, UR62, PT ;  /* 0x00000000003e782f */ /* 0x000fe400038c0000 */
[----:B------:R-:W-:Y:S01]  /*a570*/  MOV R14, UR62 ;  /* 0x0000003e000e7c02 */ /* 0x000fe20008000f00 */
[----:B------:R-:W-:Y:S10]  /*a580*/  ENDCOLLECTIVE ;  /* 0x000000000000791b */ /* 0x000ff40003800000 */
.L_x_327:
[----:B------:R-:W-:Y:S05]  /*a590*/  BSYNC B1 ;  /* 0x0000000000017941 */ /* 0x000fea0003800000 */
.L_x_326:
[----:B------:R-:W-:Y:S05]  /*a5a0*/  BRA `(.L_x_328) ;  /* 0xffffffec00907947 */ /* 0x000fea000383ffff */
.L_x_305:
[----:B0-----:R0:W1:Y:S02]  /*a5b0*/  SYNCS.PHASECHK.TRANS64.TRYWAIT P0, [R14+URZ+0x48], R7 ;  /* 0x000048070e0075a7 */ /* 0x001064000800017f */
[----:B-1----:R-:W-:Y:S05]  /*a5c0*/  @!P0 NANOSLEEP.SYNCS 0x989680 ;  /* 0x009896800000895d */ /* 0x002fea0003900000 */
[----:B------:R-:W1:Y:S02]  /*a5d0*/  @!P0 SYNCS.PHASECHK.TRANS64 P0, [R14+URZ+0x48], R7 ;  /* 0x000048070e0085a7 */ /* 0x000e64000800007f */
[----:B-1----:R-:W-:Y:S05]  /*a5e0*/  @!P0 BRA `(.L_x_305) ;  /* 0xfffffffc00f08947 */ /* 0x002fea000383ffff */
[----:B------:R-:W-:Y:S05]  /*a5f0*/  BRA `(.L_x_329) ;  /* 0xffffffec00cc7947 */ /* 0x000fea000383ffff */
.L_x_313:
[----:B------:R-:W-:Y:S01]  /*a600*/  BSSY B0, `(.L_x_330) ;  /* 0x0000006000007945 */ /* 0x000fe20003800000 */
[----:B------:R-:W-:-:S07]  /*a610*/  IMAD.MOV.U32 R15, RZ, RZ, -0x1 ;  /* 0xffffffffff0f7424 */ /* 0x000fce00078e00ff */
[----:B------:R-:W-:Y:S05]  /*a620*/  WARPSYNC.COLLECTIVE R15, `(.L_x_331) ;  /* 0x000000000f0c7348 */ /* 0x000fea0003c00000 */
[----:B------:R-:W-:Y:S02]  /*a630*/  ELECT P6, UR62, PT ;  /* 0x00000000003e782f */ /* 0x000fe400038c0000 */
[----:B------:R-:W-:Y:S01]  /*a640*/  MOV R14, UR62 ;  /* 0x0000003e000e7c02 */ /* 0x000fe20008000f00 */
[----:B------:R-:W-:Y:S10]  /*a650*/  ENDCOLLECTIVE ;  /* 0x000000000000791b */ /* 0x000ff40003800000 */
.L_x_331:
[----:B------:R-:W-:Y:S05]  /*a660*/  BSYNC B0 ;  /* 0x0000000000007941 */ /* 0x000fea0003800000 */
.L_x_330:
[----:B------:R-:W-:Y:S05]  /*a670*/  BRA `(.L_x_332) ;  /* 0xfffffff8001c7947 */ /* 0x000fea000383ffff */
.L_x_317:
[----:B0-----:R0:W1:Y:S02]  /*a680*/  SYNCS.PHASECHK.TRANS64.TRYWAIT P0, [R7+URZ], R2 ;  /* 0x00000002070075a7 */ /* 0x001064000800017f */
[----:B-1----:R-:W-:Y:S05]  /*a690*/  @!P0 NANOSLEEP.SYNCS 0x989680 ;  /* 0x009896800000895d */ /* 0x002fea0003900000 */
[----:B------:R-:W1:Y:S02]  /*a6a0*/  @!P0 SYNCS.PHASECHK.TRANS64 P0, [R7+URZ], R2 ;  /* 0x00000002070085a7 */ /* 0x000e64000800007f */
[----:B-1----:R-:W-:Y:S05]  /*a6b0*/  @!P0 BRA `(.L_x_317) ;  /* 0xfffffffc00f08947 */ /* 0x002fea000383ffff */
[----:B------:R-:W-:Y:S05]  /*a6c0*/  BRA `(.L_x_333) ;  /* 0xfffffff8005c7947 */ /* 0x000fea000383ffff */
.L_x_318:
[----:B0-----:R0:W1:Y:S02]  /*a6d0*/  SYNCS.PHASECHK.TRANS64.TRYWAIT P0, [R9+URZ], R4 ;  /* 0x00000004090075a7 */ /* 0x001064000800017f */
[----:B-1----:R-:W-:Y:S05]  /*a6e0*/  @!P0 NANOSLEEP.SYNCS 0x989680 ;  /* 0x009896800000895d */ /* 0x002fea0003900000 */
[----:B------:R-:W1:Y:S02]  /*a6f0*/  @!P0 SYNCS.PHASECHK.TRANS64 P0, [R9+URZ], R4 ;  /* 0x00000004090085a7 */ /* 0x000e64000800007f */
[----:B-1----:R-:W-:Y:S05]  /*a700*/  @!P0 BRA `(.L_x_318) ;  /* 0xfffffffc00f08947 */ /* 0x002fea000383ffff */
[----:B------:R-:W-:Y:S05]  /*a710*/  BRA `(.L_x_334) ;  /* 0xfffffff8006c7947 */ /* 0x000fea000383ffff */
.L_x_319:
[----:B0-----:R0:W1:Y:S02]  /*a720*/  SYNCS.PHASECHK.TRANS64.TRYWAIT P0, [R6+URZ], R5 ;  /* 0x00000005060075a7 */ /* 0x001064000800017f */
[----:B-1----:R-:W-:Y:S05]  /*a730*/  @!P0 NANOSLEEP.SYNCS 0x989680 ;  /* 0x009896800000895d */ /* 0x002fea0003900000 */
[----:B------:R-:W1:Y:S02]  /*a740*/  @!P0 SYNCS.PHASECHK.TRANS64 P0, [R6+URZ], R5 ;  /* 0x00000005060085a7 */ /* 0x000e64000800007f */
[----:B-1----:R-:W-:Y:S05]  /*a750*/  @!P0 BRA `(.L_x_319) ;  /* 0xfffffffc00f08947 */ /* 0x002fea000383ffff */
[----:B------:R-:W-:Y:S05]  /*a760*/  BRA `(.L_x_335) ;  /* 0xfffffff8007c7947 */ /* 0x000fea000383ffff */
.L_x_320:
[----:B0-----:R0:W1:Y:S02]  /*a770*/  SYNCS.PHASECHK.TRANS64.TRYWAIT P0, [R9+URZ], R4 ;  /* 0x00000004090075a7 */ /* 0x001064000800017f */
[----:B-1----:R-:W-:Y:S05]  /*a780*/  @!P0 NANOSLEEP.SYNCS 0x989680 ;  /* 0x009896800000895d */ /* 0x002fea0003900000 */
[----:B------:R-:W1:Y:S02]  /*a790*/  @!P0 SYNCS.PHASECHK.TRANS64 P0, [R9+URZ], R4 ;  /* 0x00000004090085a7 */ /* 0x000e64000800007f */
[----:B-1----:R-:W-:Y:S05]  /*a7a0*/  @!P0 BRA `(.L_x_320) ;  /* 0xfffffffc00f08947 */ /* 0x002fea000383ffff */
[----:B------:R-:W-:Y:S05]  /*a7b0*/  BRA `(.L_x_336) ;  /* 0xfffffff8008c7947 */ /* 0x000fea000383ffff */
.L_x_321:
[----:B0-----:R0:W1:Y:S02]  /*a7c0*/  SYNCS.PHASECHK.TRANS64.TRYWAIT P0, [R6+URZ], R5 ;  /* 0x00000005060075a7 */ /* 0x001064000800017f */
[----:B-1----:R-:W-:Y:S05]  /*a7d0*/  @!P0 NANOSLEEP.SYNCS 0x989680 ;  /* 0x009896800000895d */ /* 0x002fea0003900000 */
[----:B------:R-:W1:Y:S02]  /*a7e0*/  @!P0 SYNCS.PHASECHK.TRANS64 P0, [R6+URZ], R5 ;  /* 0x00000005060085a7 */ /* 0x000e64000800007f */
[----:B-1----:R-:W-:Y:S05]  /*a7f0*/  @!P0 BRA `(.L_x_321) ;  /* 0xfffffffc00f08947 */ /* 0x002fea000383ffff */
[----:B------:R-:W-:Y:S05]  /*a800*/  BRA `(.L_x_337) ;  /* 0xfffffff8009c7947 */ /* 0x000fea000383ffff */
.L_x_322:
[----:B0-----:R0:W1:Y:S02]  /*a810*/  SYNCS.PHASECHK.TRANS64.TRYWAIT P0, [R9+URZ], R4 ;  /* 0x00000004090075a7 */ /* 0x001064000800017f */
[----:B-1----:R-:W-:Y:S05]  /*a820*/  @!P0 NANOSLEEP.SYNCS 0x989680 ;  /* 0x009896800000895d */ /* 0x002fea0003900000 */
[----:B------:R-:W1:Y:S02]  /*a830*/  @!P0 SYNCS.PHASECHK.TRANS64 P0, [R9+URZ], R4 ;  /* 0x00000004090085a7 */ /* 0x000e64000800007f */
[----:B-1----:R-:W-:Y:S05]  /*a840*/  @!P0 BRA `(.L_x_322) ;  /* 0xfffffffc00f08947 */ /* 0x002fea000383ffff */
[----:B------:R-:W-:Y:S05]  /*a850*/  BRA `(.L_x_338) ;  /* 0xfffffff800ac7947 */ /* 0x000fea000383ffff */
.L_x_323:
[----:B0-----:R0:W1:Y:S02]  /*a860*/  SYNCS.PHASECHK.TRANS64.TRYWAIT P0, [R6+URZ], R5 ;  /* 0x00000005060075a7 */ /* 0x001064000800017f */
[----:B-1----:R-:W-:Y:S05]  /*a870*/  @!P0 NANOSLEEP.SYNCS 0x989680 ;  /* 0x009896800000895d */ /* 0x002fea0003900000 */
[----:B------:R-:W1:Y:S02]  /*a880*/  @!P0 SYNCS.PHASECHK.TRANS64 P0, [R6+URZ], R5 ;  /* 0x00000005060085a7 */ /* 0x000e64000800007f */
[----:B-1----:R-:W-:Y:S05]  /*a890*/  @!P0 BRA `(.L_x_323) ;  /* 0xfffffffc00f08947 */ /* 0x002fea000383ffff */
[----:B------:R-:W-:Y:S05]  /*a8a0*/  BRA `(.L_x_339) ;  /* 0xfffffff800bc7947 */ /* 0x000fea000383ffff */
.L_x_324:
[----:B-1----:R1:W2:Y:S02]  /*a8b0*/  SYNCS.PHASECHK.TRANS64.TRYWAIT P0, [R9+URZ], R4 ;  /* 0x00000004090075a7 */ /* 0x0022a4000800017f */
[----:B--2---:R-:W-:Y:S05]  /*a8c0*/  @!P0 NANOSLEEP.SYNCS 0x989680 ;  /* 0x009896800000895d */ /* 0x004fea0003900000 */
[----:B------:R-:W2:Y:S02]  /*a8d0*/  @!P0 SYNCS.PHASECHK.TRANS64 P0, [R9+URZ], R4 ;  /* 0x00000004090085a7 */ /* 0x000ea4000800007f */
[----:B--2---:R-:W-:Y:S05]  /*a8e0*/  @!P0 BRA `(.L_x_324) ;  /* 0xfffffffc00f08947 */ /* 0x004fea000383ffff */
[----:B------:R-:W-:Y:S05]  /*a8f0*/  BRA `(.L_x_340) ;  /* 0xfffffff800c47947 */ /* 0x000fea000383ffff */
.L_x_341:
[----:B------:R-:W-:-:S00]  /*a900*/  BRA `(.L_x_341) ;  /* 0xfffffffc00fc7947 */ /* 0x000fc0000383ffff */
[----:B------:R-:W-:-:S00]  /*a910*/  NOP ;  /* 0x0000000000007918 */ /* 0x000fc00000000000 */
        /* <DEDUP_REMOVED lines=14> */
.L_x_342:


//--------------------- .nv.global.init           --------------------------
	.section	.nv.global.init,"aw",@progbits
.nv.global.init:
	.type		$str$22,@object
	.size		$str$22,($str$23 - $str$22)
$str$22:
        /*0000*/ 	.byte	0x6b, 0x5f, 0x74, 0x69, 0x6c, 0x65, 0x5f, 0x63, 0x6f, 0x75, 0x6e, 0x74, 0x20, 0x3e, 0x3d, 0x20
        /*0010*/ 	.byte	0x31, 0x00
	.type		$str$23,@object
	.size		$str$23,(__unnamed_1 - $str$23)
$str$23:
        /*0012*/ 	.byte	0x2f, 0x74, 0x6d, 0x70, 0x2f, 0x63, 0x75, 0x74, 0x6c, 0x61, 0x73, 0x73, 0x5f, 0x73, 0x77, 0x65
        /*0022*/ 	.byte	0x65, 0x70, 0x5f, 0x73, 0x72, 0x63, 0x2f, 0x69, 0x6e, 0x63, 0x6c, 0x75, 0x64, 0x65, 0x2f, 0x63
        /*0032*/ 	.byte	0x75, 0x74, 0x6c, 0x61, 0x73, 0x73, 0x2f, 0x67, 0x65, 0x6d, 0x6d, 0x2f, 0x63, 0x6f, 0x6c, 0x6c
        /*0042*/ 	.byte	0x65, 0x63, 0x74, 0x69, 0x76, 0x65, 0x2f, 0x73, 0x6d, 0x39, 0x30, 0x5f, 0x6d, 0x6d, 0x61, 0x5f
        /*0052*/ 	.byte	0x74, 0x6d, 0x61, 0x5f, 0x67, 0x6d, 0x6d, 0x61, 0x5f, 0x73, 0x73, 0x5f, 0x77, 0x61, 0x72, 0x70
        /*0062*/ 	.byte	0x73, 0x70, 0x65, 0x63, 0x69, 0x61, 0x6c, 0x69, 0x7a, 0x65, 0x64, 0x2e, 0x68, 0x70, 0x70, 0x00
	.type		__unnamed_1,@object
	.size		__unnamed_1,(.L_0 - __unnamed_1)
__unnamed_1:
        /*0072*/ 	.byte	0x76, 0x6f, 0x69, 0x64, 0x20, 0x63, 0x75, 0x74, 0x6c, 0x61, 0x73, 0x73, 0x3a, 0x3a, 0x67, 0x65
        /* <DEDUP_REMOVED lines=173> */
        /*0b52*/ 	.byte	0x69, 0x74, 0x79, 0x5d, 0x00
.L_0:


//--------------------- .nv.shared._ZN7cutlass13device_kernelINS_4gemm6kernel13GemmUniversalIN4cute5tupleIJiiiiEEENS1_10collective13CollectiveMmaINS1_34MainloopSm90TmaGmmaWarpSpecializedILi9ENS5_IJNS4_1CILi2EEESB_NSA_ILi1EEEEEENS1_35KernelTmaWarpSpecializedCooperativeEEENS5_IJNSA_ILi256EEENSA_ILi128EEENSA_ILi64EEEEEEaNS5_IJlSC_lEEEaSK_NS4_8TiledMMAINS4_8MMA_AtomIJNS4_4SM904GMMA27MMA_64x128x32_S32S8S8_SS_TNEEEENS4_6LayoutINS5_IJSB_SC_SC_EEENS5_IJSC_NSA_ILi0EEEST_EEEEENS5_IJNS4_10UnderscoreESW_SW_EEEEENS4_23SM90_TMA_LOAD_MULTICASTENS4_14ComposedLayoutINS4_7SwizzleILi2ELi4ELi3EEENS4_18smem_ptr_flag_bitsILi8EEENSR_INS5_IJNSA_ILi8EEESI_EEENS5_IJSI_SC_EEEEEEEvNS4_8identityESZ_S19_vS1A_EENS_8epilogue10collective6detail29Sm90TmaWarpSpecializedAdapterINS1D_15DefaultEpilogueIaSK_SK_NS1C_6thread17LinearCombinationIaLi1EiiLNS1H_9ScaleType4KindE0ELNS_15FloatRoundStyleE2EaEENS1_15EpilogueDefaultEEEEEvvEEEEvNT_6ParamsE --------------------------
	.section	.nv.shared._ZN7cutlass13device_kernelINS_4gemm6kernel13GemmUniversalIN4cute5tupleIJiiiiEEENS1_10collective13CollectiveMmaINS1_34MainloopSm90TmaGmmaWarpSpecializedILi9ENS5_IJNS4_1CILi2EEESB_NSA_ILi1EEEEEENS1_35KernelTmaWarpSpecializedCooperativeEEENS5_IJNSA_ILi256EEENSA_ILi128EEENSA_ILi64EEEEEEaNS5_IJlSC_lEEEaSK_NS4_8TiledMMAINS4_8MMA_AtomIJNS4_4SM904GMMA27MMA_64x128x32_S32S8S8_SS_TNEEEENS4_6LayoutINS5_IJSB_SC_SC_EEENS5_IJSC_NSA_ILi0EEEST_EEEEENS5_IJNS4_10UnderscoreESW_SW_EEEEENS4_23SM90_TMA_LOAD_MULTICASTENS4_14ComposedLayoutINS4_7SwizzleILi2ELi4ELi3EEENS4_18smem_ptr_flag_bitsILi8EEENSR_INS5_IJNSA_ILi8EEESI_EEENS5_IJSI_SC_EEEEEEEvNS4_8identityESZ_S19_vS1A_EENS_8epilogue10collective6detail29Sm90TmaWarpSpecializedAdapterINS1D_15DefaultEpilogueIaSK_SK_NS1C_6thread17LinearCombinationIaLi1EiiLNS1H_9ScaleType4KindE0ELNS_15FloatRoundStyleE2EaEENS1_15EpilogueDefaultEEEEEvvEEEEvNT_6ParamsE,"aw",@nobits
	.sectionflags	@""
	.align	16
	.zero		1024


//--------------------- .nv.shared.reserved.0     --------------------------
	.section	.nv.shared.reserved.0,"aw",@nobits
	.weak		__nv_reservedSMEM_offset_0_alias
	.size		__nv_reservedSMEM_offset_0_alias, 0, 0
	.other		__nv_reservedSMEM_offset_0_alias,@"STO_CUDA_RESERVED_SHARED STV_DEFAULT"
__nv_reservedSMEM_offset_0_alias:
	.zero		0


//--------------------- .nv.global                --------------------------
	.section	.nv.global,"aw",@nobits
.nv.global:
	.type		_ZN40_INTERNAL_69098484_4_k_cu_f11aa812_267724cute1_E,@object
	.size		_ZN40_INTERNAL_69098484_4_k_cu_f11aa812_267724cute1_E,(_ZN40_INTERNAL_69098484_4_k_cu_f11aa812_267724cuda3std3__45__cpo6cbeginE - _ZN40_INTERNAL_69098484_4_k_cu_f11aa812_267724cute1_E)
_ZN40_INTERNAL_69098484_4_k_cu_f11aa812_267724cute1_E:
	.zero		1
	.type		_ZN40_INTERNAL_69098484_4_k_cu_f11aa812_267724cuda3std3__45__cpo6cbeginE,@object
	.size		_ZN40_INTERNAL_69098484_4_k_cu_f11aa812_267724cuda3std3__45__cpo6cbeginE,(_ZN40_INTERNAL_69098484_4_k_cu_f11aa812_267724cuda3std3__48in_placeE - _ZN40_INTERNAL_69098484_4_k_cu_f11aa812_267724cuda3std3__45__cpo6cbeginE)
_ZN40_INTERNAL_69098484_4_k_cu_f11aa812_267724cuda3std3__45__cpo6cbeginE:
	.zero		1
	.type		_ZN40_INTERNAL_69098484_4_k_cu_f11aa812_267724cuda3std3__48in_placeE,@object
	.size		_ZN40_INTERNAL_69098484_4_k_cu_f11aa812_267724cuda3std3__48in_placeE,(_ZN40_INTERNAL_69098484_4_k_cu_f11aa812_267724cuda3std6ranges3__45__cpo9iter_moveE - _ZN40_INTERNAL_69098484_4_k_cu_f11aa812_267724cuda3std3__48in_placeE)
_ZN40_INTERNAL_69098484_4_k_cu_f11aa812_267724cuda3std3__48in_placeE:
	.zero		1
	.type		_ZN40_INTERNAL_69098484_4_k_cu_f11aa812_267724cuda3std6ranges3__45__cpo9iter_moveE,@object
	.size		_ZN40_INTERNAL_69098484_4_k_cu_f11aa812_267724cuda3std6ranges3__45__cpo9iter_moveE,(_ZN40_INTERNAL_69098484_4_k_cu_f11aa812_267724cuda3std3__45__cpo5beginE - _ZN40_INTERNAL_69098484_4_k_cu_f11aa812_267724cuda3std6ranges3__45__cpo9iter_moveE)
_ZN40_INTERNAL_69098484_4_k_cu_f11aa812_267724cuda3std6ranges3__45__cpo9iter_moveE:
	.zero		1
	.type		_ZN40_INTERNAL_69098484_4_k_cu_f11aa812_267724cuda3std3__45__cpo5beginE,@object
	.size		_ZN40_INTERNAL_69098484_4_k_cu_f11aa812_267724cuda3std3__45__cpo5beginE,(_ZN40_INTERNAL_69098484_4_k_cu_f11aa812_267724cuda3std3__442_GLOBAL__N__69098484_4_k_cu_f11aa812_267726ignoreE - _ZN40_INTERNAL_69098484_4_k_cu_f11aa812_267724cuda3std3__45__cpo5beginE)
_ZN40_INTERNAL_69098484_4_k_cu_f11aa812_267724cuda3std3__45__cpo5beginE:
	.zero		1
	.type		_ZN40_INTERNAL_69098484_4_k_cu_f11aa812_267724cuda3std3__442_GLOBAL__N__69098484_4_k_cu_f11aa812_267726ignoreE,@object
	.size		_ZN40_INTERNAL_69098484_4_k_cu_f11aa812_267724cuda3std3__442_GLOBAL__N__69098484_4_k_cu_f11aa812_267726ignoreE,(_ZN40_INTERNAL_69098484_4_k_cu_f11aa812_267724cute7productE - _ZN40_INTERNAL_69098484_4_k_cu_f11aa812_267724cuda3std3__442_GLOBAL__N__69098484_4_k_cu_f11aa812_267726ignoreE)
_ZN40_INTERNAL_69098484_4_k_cu_f11aa812_267724cuda3std3__442_GLOBAL__N__69098484_4_k_cu_f11aa812_267726ignoreE:
	.zero		1
	.type		_ZN40_INTERNAL_69098484_4_k_cu_f11aa812_267724cute7productE,@object
	.size		_ZN40_INTERNAL_69098484_4_k_cu_f11aa812_267724cute7productE,(_ZN40_INTERNAL_69098484_4_k_cu_f11aa812_267724cuda3std3__45__cpo3endE - _ZN40_INTERNAL_69098484_4_k_cu_f11aa812_267724cute7productE)
_ZN40_INTERNAL_69098484_4_k_cu_f11aa812_267724cute7productE:
	.zero		1
	.type		_ZN40_INTERNAL_69098484_4_k_cu_f11aa812_267724cuda3std3__45__cpo3endE,@object
	.size		_ZN40_INTERNAL_69098484_4_k_cu_f11aa812_267724cuda3std3__45__cpo3endE,(_ZN40_INTERNAL_69098484_4_k_cu_f11aa812_267724cuda3std3__419piecewise_constructE - _ZN40_INTERNAL_69098484_4_k_cu_f11aa812_267724cuda3std3__45__cpo3endE)
_ZN40_INTERNAL_69098484_4_k_cu_f11aa812_267724cuda3std3__45__cpo3endE:
	.zero		1
	.type		_ZN40_INTERNAL_69098484_4_k_cu_f11aa812_267724cuda3std3__419piecewise_constructE,@object
	.size		_ZN40_INTERNAL_69098484_4_k_cu_f11aa812_267724cuda3std3__419piecewise_constructE,(_ZN40_INTERNAL_69098484_4_k_cu_f11aa812_267724cuda3std3__45__cpo4cendE - _ZN40_INTERNAL_69098484_4_k_cu_f11aa812_267724cuda3std3__419piecewise_constructE)
_ZN40_INTERNAL_69098484_4_k_cu_f11aa812_267724cuda3std3__419piecewise_constructE:
	.zero		1
	.type		_ZN40_INTERNAL_69098484_4_k_cu_f11aa812_267724cuda3std3__45__cpo4cendE,@object
	.size		_ZN40_INTERNAL_69098484_4_k_cu_f11aa812_267724cuda3std3__45__cpo4cendE,(_ZN40_INTERNAL_69098484_4_k_cu_f11aa812_267724cuda3std6ranges3__45__cpo4swapE - _ZN40_INTERNAL_69098484_4_k_cu_f11aa812_267724cuda3std3__45__cpo4cendE)
_ZN40_INTERNAL_69098484_4_k_cu_f11aa812_267724cuda3std3__45__cpo4cendE:
	.zero		1
	.type		_ZN40_INTERNAL_69098484_4_k_cu_f11aa812_267724cuda3std6ranges3__45__cpo4swapE,@object
	.size		_ZN40_INTERNAL_69098484_4_k_cu_f11aa812_267724cuda3std6ranges3__45__cpo4swapE,(.L_8 - _ZN40_INTERNAL_69098484_4_k_cu_f11aa812_267724cuda3std6ranges3__45__cpo4swapE)
_ZN40_INTERNAL_69098484_4_k_cu_f11aa812_267724cuda3std6ranges3__45__cpo4swapE:
	.zero		1
.L_8:


//--------------------- .nv.constant0._ZN7cutlass13device_kernelINS_4gemm6kernel13GemmUniversalIN4cute5tupleIJiiiiEEENS1_10collective13CollectiveMmaINS1_34MainloopSm90TmaGmmaWarpSpecializedILi9ENS5_IJNS4_1CILi2EEESB_NSA_ILi1EEEEEENS1_35KernelTmaWarpSpecializedCooperativeEEENS5_IJNSA_ILi256EEENSA_ILi128EEENSA_ILi64EEEEEEaNS5_IJlSC_lEEEaSK_NS4_8TiledMMAINS4_8MMA_AtomIJNS4_4SM904GMMA27MMA_64x128x32_S32S8S8_SS_TNEEEENS4_6LayoutINS5_IJSB_SC_SC_EEENS5_IJSC_NSA_ILi0EEEST_EEEEENS5_IJNS4_10UnderscoreESW_SW_EEEEENS4_23SM90_TMA_LOAD_MULTICASTENS4_14ComposedLayoutINS4_7SwizzleILi2ELi4ELi3EEENS4_18smem_ptr_flag_bitsILi8EEENSR_INS5_IJNSA_ILi8EEESI_EEENS5_IJSI_SC_EEEEEEEvNS4_8identityESZ_S19_vS1A_EENS_8epilogue10collective6detail29Sm90TmaWarpSpecializedAdapterINS1D_15DefaultEpilogueIaSK_SK_NS1C_6thread17LinearCombinationIaLi1EiiLNS1H_9ScaleType4KindE0ELNS_15FloatRoundStyleE2EaEENS1_15EpilogueDefaultEEEEEvvEEEEvNT_6ParamsE --------------------------
	.section	.nv.constant0._ZN7cutlass13device_kernelINS_4gemm6kernel13GemmUniversalIN4cute5tupleIJiiiiEEENS1_10collective13CollectiveMmaINS1_34MainloopSm90TmaGmmaWarpSpecializedILi9ENS5_IJNS4_1CILi2EEESB_NSA_ILi1EEEEEENS1_35KernelTmaWarpSpecializedCooperativeEEENS5_IJNSA_ILi256EEENSA_ILi128EEENSA_ILi64EEEEEEaNS5_IJlSC_lEEEaSK_NS4_8TiledMMAINS4_8MMA_AtomIJNS4_4SM904GMMA27MMA_64x128x32_S32S8S8_SS_TNEEEENS4_6LayoutINS5_IJSB_SC_SC_EEENS5_IJSC_NSA_ILi0EEEST_EEEEENS5_IJNS4_10UnderscoreESW_SW_EEEEENS4_23SM90_TMA_LOAD_MULTICASTENS4_14ComposedLayoutINS4_7SwizzleILi2ELi4ELi3EEENS4_18smem_ptr_flag_bitsILi8EEENSR_INS5_IJNSA_ILi8EEESI_EEENS5_IJSI_SC_EEEEEEEvNS4_8identityESZ_S19_vS1A_EENS_8epilogue10collective6detail29Sm90TmaWarpSpecializedAdapterINS1D_15DefaultEpilogueIaSK_SK_NS1C_6thread17LinearCombinationIaLi1EiiLNS1H_9ScaleType4KindE0ELNS_15FloatRoundStyleE2EaEENS1_15EpilogueDefaultEEEEEvvEEEEvNT_6ParamsE,"a",@progbits
	.sectionflags	@""
	.align	4
.nv.constant0._ZN7cutlass13device_kernelINS_4gemm6kernel13GemmUniversalIN4cute5tupleIJiiiiEEENS1_10collective13CollectiveMmaINS1_34MainloopSm90TmaGmmaWarpSpecializedILi9ENS5_IJNS4_1CILi2EEESB_NSA_ILi1EEEEEENS1_35KernelTmaWarpSpecializedCooperativeEEENS5_IJNSA_ILi256EEENSA_ILi128EEENSA_ILi64EEEEEEaNS5_IJlSC_lEEEaSK_NS4_8TiledMMAINS4_8MMA_AtomIJNS4_4SM904GMMA27MMA_64x128x32_S32S8S8_SS_TNEEEENS4_6LayoutINS5_IJSB_SC_SC_EEENS5_IJSC_NSA_ILi0EEEST_EEEEENS5_IJNS4_10UnderscoreESW_SW_EEEEENS4_23SM90_TMA_LOAD_MULTICASTENS4_14ComposedLayoutINS4_7SwizzleILi2ELi4ELi3EEENS4_18smem_ptr_flag_bitsILi8EEENSR_INS5_IJNSA_ILi8EEESI_EEENS5_IJSI_SC_EEEEEEEvNS4_8identityESZ_S19_vS1A_EENS_8epilogue10collective6detail29Sm90TmaWarpSpecializedAdapterINS1D_15DefaultEpilogueIaSK_SK_NS1C_6thread17LinearCombinationIaLi1EiiLNS1H_9ScaleType4KindE0ELNS_15FloatRoundStyleE2EaEENS1_15EpilogueDefaultEEEEEvvEEEEvNT_6ParamsE:
	.zero		1664


//--------------------- SYMBOLS --------------------------

	.type		.nv.reservedSmem.offset0,@object
	.size		.nv.reservedSmem.offset0,0x4
	.type		__assertfail,@function
